//
// Generated by NVIDIA NVVM Compiler
//
// Compiler Build ID: CL-36424714
// Cuda compilation tools, release 13.0, V13.0.88
// Based on NVVM 20.0.0
//

.version 9.0
.target sm_100
.address_size 64

	// .globl	_Z11init_kernelPiPbPfi
.global .align 4 .b8 precalc_xorwow_matrix[102400];
.global .align 4 .b8 precalc_xorwow_offset_matrix[102400];
.global .align 4 .b8 mrg32k3aM1[2304];
.global .align 4 .b8 mrg32k3aM2[2304];
.global .align 4 .b8 mrg32k3aM1SubSeq[2016];
.global .align 4 .b8 mrg32k3aM2SubSeq[2016];
.global .align 4 .b8 mrg32k3aM1Seq[2304];
.global .align 4 .b8 mrg32k3aM2Seq[2304];
.const .align 8 .b8 __cr_lgamma_table[72];

.visible .entry _Z11init_kernelPiPbPfi(
	.param .u64 .ptr .align 1 _Z11init_kernelPiPbPfi_param_0,
	.param .u64 .ptr .align 1 _Z11init_kernelPiPbPfi_param_1,
	.param .u64 .ptr .align 1 _Z11init_kernelPiPbPfi_param_2,
	.param .u32 _Z11init_kernelPiPbPfi_param_3
)
{
	.reg .pred 	%p<2>;
	.reg .b16 	%rs<2>;
	.reg .b32 	%r<7>;
	.reg .b32 	%f<2>;
	.reg .b64 	%rd<12>;

	ld.param.u64 	%rd1, [_Z11init_kernelPiPbPfi_param_0];
	ld.param.u64 	%rd2, [_Z11init_kernelPiPbPfi_param_1];
	ld.param.u64 	%rd3, [_Z11init_kernelPiPbPfi_param_2];
	ld.param.u32 	%r2, [_Z11init_kernelPiPbPfi_param_3];
	mov.u32 	%r3, %ctaid.x;
	mov.u32 	%r4, %ntid.x;
	mov.u32 	%r5, %tid.x;
	mad.lo.s32 	%r1, %r3, %r4, %r5;
	setp.ge.s32 	%p1, %r1, %r2;
	@%p1 bra 	$L__BB0_2;
	cvta.to.global.u64 	%rd4, %rd3;
	cvta.to.global.u64 	%rd5, %rd1;
	cvta.to.global.u64 	%rd6, %rd2;
	cvt.rn.f32.s32 	%f1, %r1;
	cvt.s64.s32 	%rd7, %r1;
	mul.wide.s32 	%rd8, %r1, 4;
	add.s64 	%rd9, %rd4, %rd8;
	st.global.f32 	[%rd9], %f1;
	add.s64 	%rd10, %rd5, %rd8;
	mov.b32 	%r6, 0;
	st.global.u32 	[%rd10], %r6;
	add.s64 	%rd11, %rd6, %rd7;
	mov.b16 	%rs1, 1;
	st.global.u8 	[%rd11], %rs1;
$L__BB0_2:
	ret;

}
	// .globl	_Z12color_kernelPiS_S_PbPfii
.visible .entry _Z12color_kernelPiS_S_PbPfii(
	.param .u64 .ptr .align 1 _Z12color_kernelPiS_S_PbPfii_param_0,
	.param .u64 .ptr .align 1 _Z12color_kernelPiS_S_PbPfii_param_1,
	.param .u64 .ptr .align 1 _Z12color_kernelPiS_S_PbPfii_param_2,
	.param .u64 .ptr .align 1 _Z12color_kernelPiS_S_PbPfii_param_3,
	.param .u64 .ptr .align 1 _Z12color_kernelPiS_S_PbPfii_param_4,
	.param .u32 _Z12color_kernelPiS_S_PbPfii_param_5,
	.param .u32 _Z12color_kernelPiS_S_PbPfii_param_6
)
{
	.reg .pred 	%p<13>;
	.reg .b16 	%rs<2>;
	.reg .b32 	%r<51>;
	.reg .b64 	%rd<30>;

	ld.param.u64 	%rd13, [_Z12color_kernelPiS_S_PbPfii_param_0];
	ld.param.u64 	%rd11, [_Z12color_kernelPiS_S_PbPfii_param_1];
	ld.param.u64 	%rd14, [_Z12color_kernelPiS_S_PbPfii_param_2];
	ld.param.u64 	%rd12, [_Z12color_kernelPiS_S_PbPfii_param_3];
	ld.param.u32 	%r23, [_Z12color_kernelPiS_S_PbPfii_param_5];
	ld.param.u32 	%r24, [_Z12color_kernelPiS_S_PbPfii_param_6];
	cvta.to.global.u64 	%rd1, %rd14;
	cvta.to.global.u64 	%rd2, %rd13;
	mov.u32 	%r25, %ctaid.x;
	mov.u32 	%r26, %ntid.x;
	mov.u32 	%r27, %tid.x;
	mad.lo.s32 	%r1, %r25, %r26, %r27;
	setp.ge.s32 	%p1, %r1, %r24;
	@%p1 bra 	$L__BB1_19;
	cvta.to.global.u64 	%rd15, %rd12;
	cvt.s64.s32 	%rd16, %r1;
	add.s64 	%rd17, %rd15, %rd16;
	ld.global.u8 	%rs1, [%rd17];
	setp.eq.s16 	%p2, %rs1, 0;
	@%p2 bra 	$L__BB1_19;
	mul.wide.s32 	%rd20, %r1, 4;
	add.s64 	%rd19, %rd11, %rd20;
	add.s64 	%rd18, %rd19, 4;
	// begin inline asm
	ld.global.nc.s32 %r28, [%rd18];
	// end inline asm
	// begin inline asm
	ld.global.nc.s32 %r29, [%rd19];
	// end inline asm
	setp.ge.s32 	%p3, %r29, %r28;
	@%p3 bra 	$L__BB1_19;
	add.s64 	%rd3, %rd1, %rd20;
	sub.s32 	%r30, %r28, %r29;
	and.b32  	%r4, %r30, 3;
	setp.eq.s32 	%p4, %r4, 0;
	mov.u32 	%r45, %r29;
	@%p4 bra 	$L__BB1_8;
	neg.s32 	%r43, %r4;
	mov.u32 	%r45, %r29;
$L__BB1_5:
	.pragma "nounroll";
	mul.wide.s32 	%rd22, %r45, 4;
	add.s64 	%rd23, %rd2, %rd22;
	ld.global.u32 	%r31, [%rd23];
	mul.wide.s32 	%rd24, %r31, 4;
	add.s64 	%rd4, %rd1, %rd24;
	ld.global.u32 	%r32, [%rd4];
	ld.global.u32 	%r33, [%rd3];
	setp.ne.s32 	%p5, %r32, %r33;
	@%p5 bra 	$L__BB1_7;
	st.global.u32 	[%rd4], %r23;
$L__BB1_7:
	add.s32 	%r45, %r45, 1;
	add.s32 	%r43, %r43, 1;
	setp.ne.s32 	%p6, %r43, 0;
	@%p6 bra 	$L__BB1_5;
$L__BB1_8:
	sub.s32 	%r34, %r29, %r28;
	setp.gt.u32 	%p7, %r34, -4;
	@%p7 bra 	$L__BB1_19;
	sub.s32 	%r46, %r45, %r28;
	add.s64 	%rd5, %rd2, 8;
$L__BB1_10:
	mul.wide.s32 	%rd25, %r45, 4;
	add.s64 	%rd6, %rd5, %rd25;
	ld.global.u32 	%r35, [%rd6+-8];
	mul.wide.s32 	%rd26, %r35, 4;
	add.s64 	%rd7, %rd1, %rd26;
	ld.global.u32 	%r36, [%rd7];
	ld.global.u32 	%r49, [%rd3];
	setp.ne.s32 	%p8, %r36, %r49;
	@%p8 bra 	$L__BB1_12;
	st.global.u32 	[%rd7], %r23;
	ld.global.u32 	%r49, [%rd3];
$L__BB1_12:
	ld.global.u32 	%r37, [%rd6+-4];
	mul.wide.s32 	%rd27, %r37, 4;
	add.s64 	%rd8, %rd1, %rd27;
	ld.global.u32 	%r38, [%rd8];
	setp.ne.s32 	%p9, %r38, %r49;
	@%p9 bra 	$L__BB1_14;
	st.global.u32 	[%rd8], %r23;
	ld.global.u32 	%r49, [%rd3];
$L__BB1_14:
	ld.global.u32 	%r39, [%rd6];
	mul.wide.s32 	%rd28, %r39, 4;
	add.s64 	%rd9, %rd1, %rd28;
	ld.global.u32 	%r40, [%rd9];
	setp.ne.s32 	%p10, %r40, %r49;
	@%p10 bra 	$L__BB1_16;
	st.global.u32 	[%rd9], %r23;
	ld.global.u32 	%r49, [%rd3];
$L__BB1_16:
	ld.global.u32 	%r41, [%rd6+4];
	mul.wide.s32 	%rd29, %r41, 4;
	add.s64 	%rd10, %rd1, %rd29;
	ld.global.u32 	%r42, [%rd10];
	setp.ne.s32 	%p11, %r42, %r49;
	@%p11 bra 	$L__BB1_18;
	st.global.u32 	[%rd10], %r23;
$L__BB1_18:
	add.s32 	%r45, %r45, 4;
	add.s32 	%r46, %r46, 4;
	setp.ne.s32 	%p12, %r46, 0;
	@%p12 bra 	$L__BB1_10;
$L__BB1_19:
	ret;

}
	// .globl	_Z12check_kernelPiS_S_PbPfiPci
.visible .entry _Z12check_kernelPiS_S_PbPfiPci(
	.param .u64 .ptr .align 1 _Z12check_kernelPiS_S_PbPfiPci_param_0,
	.param .u64 .ptr .align 1 _Z12check_kernelPiS_S_PbPfiPci_param_1,
	.param .u64 .ptr .align 1 _Z12check_kernelPiS_S_PbPfiPci_param_2,
	.param .u64 .ptr .align 1 _Z12check_kernelPiS_S_PbPfiPci_param_3,
	.param .u64 .ptr .align 1 _Z12check_kernelPiS_S_PbPfiPci_param_4,
	.param .u32 _Z12check_kernelPiS_S_PbPfiPci_param_5,
	.param .u64 .ptr .align 1 _Z12check_kernelPiS_S_PbPfiPci_param_6,
	.param .u32 _Z12check_kernelPiS_S_PbPfiPci_param_7
)
{
	.reg .pred 	%p<13>;
	.reg .b16 	%rs<11>;
	.reg .b32 	%r<79>;
	.reg .b64 	%rd<32>;

	ld.param.u64 	%rd10, [_Z12check_kernelPiS_S_PbPfiPci_param_0];
	ld.param.u64 	%rd8, [_Z12check_kernelPiS_S_PbPfiPci_param_1];
	ld.param.u64 	%rd11, [_Z12check_kernelPiS_S_PbPfiPci_param_2];
	ld.param.u64 	%rd9, [_Z12check_kernelPiS_S_PbPfiPci_param_3];
	ld.param.u64 	%rd12, [_Z12check_kernelPiS_S_PbPfiPci_param_6];
	ld.param.u32 	%r34, [_Z12check_kernelPiS_S_PbPfiPci_param_7];
	cvta.to.global.u64 	%rd1, %rd12;
	cvta.to.global.u64 	%rd2, %rd11;
	cvta.to.global.u64 	%rd3, %rd10;
	mov.u32 	%r35, %ctaid.x;
	mov.u32 	%r36, %ntid.x;
	mov.u32 	%r37, %tid.x;
	mad.lo.s32 	%r1, %r35, %r36, %r37;
	setp.ge.s32 	%p1, %r1, %r34;
	@%p1 bra 	$L__BB2_21;
	cvta.to.global.u64 	%rd13, %rd9;
	cvt.s64.s32 	%rd14, %r1;
	add.s64 	%rd4, %rd13, %rd14;
	ld.global.u8 	%rs3, [%rd4];
	setp.eq.s16 	%p2, %rs3, 0;
	@%p2 bra 	$L__BB2_21;
	mul.wide.s32 	%rd17, %r1, 4;
	add.s64 	%rd16, %rd8, %rd17;
	add.s64 	%rd15, %rd16, 4;
	// begin inline asm
	ld.global.nc.s32 %r38, [%rd15];
	// end inline asm
	// begin inline asm
	ld.global.nc.s32 %r72, [%rd16];
	// end inline asm
	setp.ge.s32 	%p3, %r72, %r38;
	mov.b16 	%rs10, 0;
	@%p3 bra 	$L__BB2_20;
	add.s64 	%rd5, %rd2, %rd17;
	sub.s32 	%r4, %r38, %r72;
	and.b32  	%r5, %r4, 3;
	sub.s32 	%r42, %r72, %r38;
	setp.gt.u32 	%p4, %r42, -4;
	mov.b32 	%r65, 0;
	@%p4 bra 	$L__BB2_14;
	add.s64 	%rd6, %rd3, 8;
	and.b32  	%r44, %r4, -4;
	neg.s32 	%r61, %r44;
	mov.b32 	%r65, 0;
$L__BB2_5:
	mul.wide.s32 	%rd19, %r72, 4;
	add.s64 	%rd7, %rd6, %rd19;
	ld.global.u32 	%r45, [%rd7+-8];
	mul.wide.s32 	%rd20, %r45, 4;
	add.s64 	%rd21, %rd2, %rd20;
	ld.global.u32 	%r46, [%rd21];
	ld.global.u32 	%r66, [%rd5];
	setp.ne.s32 	%p5, %r46, %r66;
	@%p5 bra 	$L__BB2_7;
	mov.b16 	%rs5, 1;
	st.global.u8 	[%rd1], %rs5;
	ld.global.u32 	%r66, [%rd5];
	mov.b32 	%r65, 1;
$L__BB2_7:
	ld.global.u32 	%r48, [%rd7+-4];
	mul.wide.s32 	%rd22, %r48, 4;
	add.s64 	%rd23, %rd2, %rd22;
	ld.global.u32 	%r49, [%rd23];
	setp.ne.s32 	%p6, %r49, %r66;
	@%p6 bra 	$L__BB2_9;
	mov.b16 	%rs6, 1;
	st.global.u8 	[%rd1], %rs6;
	ld.global.u32 	%r66, [%rd5];
	mov.b32 	%r65, 1;
$L__BB2_9:
	ld.global.u32 	%r51, [%rd7];
	mul.wide.s32 	%rd24, %r51, 4;
	add.s64 	%rd25, %rd2, %rd24;
	ld.global.u32 	%r52, [%rd25];
	setp.ne.s32 	%p7, %r52, %r66;
	@%p7 bra 	$L__BB2_11;
	mov.b16 	%rs7, 1;
	st.global.u8 	[%rd1], %rs7;
	ld.global.u32 	%r66, [%rd5];
	mov.b32 	%r65, 1;
$L__BB2_11:
	ld.global.u32 	%r54, [%rd7+4];
	mul.wide.s32 	%rd26, %r54, 4;
	add.s64 	%rd27, %rd2, %rd26;
	ld.global.u32 	%r55, [%rd27];
	setp.ne.s32 	%p8, %r55, %r66;
	@%p8 bra 	$L__BB2_13;
	mov.b16 	%rs8, 1;
	st.global.u8 	[%rd1], %rs8;
	mov.b32 	%r65, 1;
$L__BB2_13:
	add.s32 	%r72, %r72, 4;
	add.s32 	%r61, %r61, 4;
	setp.ne.s32 	%p9, %r61, 0;
	@%p9 bra 	$L__BB2_5;
$L__BB2_14:
	setp.eq.s32 	%p10, %r5, 0;
	@%p10 bra 	$L__BB2_19;
	neg.s32 	%r74, %r5;
$L__BB2_16:
	.pragma "nounroll";
	mul.wide.s32 	%rd28, %r72, 4;
	add.s64 	%rd29, %rd3, %rd28;
	ld.global.u32 	%r57, [%rd29];
	mul.wide.s32 	%rd30, %r57, 4;
	add.s64 	%rd31, %rd2, %rd30;
	ld.global.u32 	%r58, [%rd31];
	ld.global.u32 	%r59, [%rd5];
	setp.ne.s32 	%p11, %r58, %r59;
	@%p11 bra 	$L__BB2_18;
	mov.b16 	%rs9, 1;
	st.global.u8 	[%rd1], %rs9;
	mov.b32 	%r65, 1;
$L__BB2_18:
	add.s32 	%r72, %r72, 1;
	add.s32 	%r74, %r74, 1;
	setp.ne.s32 	%p12, %r74, 0;
	@%p12 bra 	$L__BB2_16;
$L__BB2_19:
	cvt.u16.u32 	%rs10, %r65;
$L__BB2_20:
	st.global.u8 	[%rd4], %rs10;
$L__BB2_21:
	ret;

}
	// .globl	_Z13greedy_kernelPiS_S_PbPfii
.visible .entry _Z13greedy_kernelPiS_S_PbPfii(
	.param .u64 .ptr .align 1 _Z13greedy_kernelPiS_S_PbPfii_param_0,
	.param .u64 .ptr .align 1 _Z13greedy_kernelPiS_S_PbPfii_param_1,
	.param .u64 .ptr .align 1 _Z13greedy_kernelPiS_S_PbPfii_param_2,
	.param .u64 .ptr .align 1 _Z13greedy_kernelPiS_S_PbPfii_param_3,
	.param .u64 .ptr .align 1 _Z13greedy_kernelPiS_S_PbPfii_param_4,
	.param .u32 _Z13greedy_kernelPiS_S_PbPfii_param_5,
	.param .u32 _Z13greedy_kernelPiS_S_PbPfii_param_6
)
{
	.local .align 8 .b8 	__local_depot3[200];
	.reg .b64 	%SP;
	.reg .b64 	%SPL;
	.reg .pred 	%p<16>;
	.reg .b16 	%rs<8>;
	.reg .b32 	%r<76>;
	.reg .b64 	%rd<44>;

	mov.u64 	%SPL, __local_depot3;
	ld.param.u64 	%rd8, [_Z13greedy_kernelPiS_S_PbPfii_param_0];
	ld.param.u64 	%rd6, [_Z13greedy_kernelPiS_S_PbPfii_param_1];
	ld.param.u64 	%rd9, [_Z13greedy_kernelPiS_S_PbPfii_param_2];
	ld.param.u64 	%rd7, [_Z13greedy_kernelPiS_S_PbPfii_param_3];
	ld.param.u32 	%r40, [_Z13greedy_kernelPiS_S_PbPfii_param_5];
	ld.param.u32 	%r41, [_Z13greedy_kernelPiS_S_PbPfii_param_6];
	cvta.to.global.u64 	%rd1, %rd8;
	cvta.to.global.u64 	%rd2, %rd9;
	add.u64 	%rd3, %SPL, 0;
	mov.u32 	%r42, %ctaid.x;
	mov.u32 	%r43, %ntid.x;
	mov.u32 	%r44, %tid.x;
	mad.lo.s32 	%r1, %r42, %r43, %r44;
	setp.ge.s32 	%p1, %r1, %r41;
	@%p1 bra 	$L__BB3_23;
	cvta.to.global.u64 	%rd11, %rd7;
	cvt.s64.s32 	%rd12, %r1;
	add.s64 	%rd13, %rd11, %rd12;
	ld.global.u8 	%rs1, [%rd13];
	setp.eq.s16 	%p2, %rs1, 0;
	@%p2 bra 	$L__BB3_23;
	mul.wide.s32 	%rd16, %r1, 4;
	add.s64 	%rd15, %rd6, %rd16;
	add.s64 	%rd14, %rd15, 4;
	// begin inline asm
	ld.global.nc.s32 %r45, [%rd14];
	// end inline asm
	mov.b32 	%r48, 0;
	st.local.v2.b32 	[%rd3], {%r48, %r48};
	st.local.v2.b32 	[%rd3+8], {%r48, %r48};
	st.local.v2.b32 	[%rd3+16], {%r48, %r48};
	st.local.v2.b32 	[%rd3+24], {%r48, %r48};
	st.local.v2.b32 	[%rd3+32], {%r48, %r48};
	st.local.v2.b32 	[%rd3+40], {%r48, %r48};
	st.local.v2.b32 	[%rd3+48], {%r48, %r48};
	st.local.v2.b32 	[%rd3+56], {%r48, %r48};
	st.local.v2.b32 	[%rd3+64], {%r48, %r48};
	st.local.v2.b32 	[%rd3+72], {%r48, %r48};
	st.local.v2.b32 	[%rd3+80], {%r48, %r48};
	st.local.v2.b32 	[%rd3+88], {%r48, %r48};
	st.local.v2.b32 	[%rd3+96], {%r48, %r48};
	st.local.v2.b32 	[%rd3+104], {%r48, %r48};
	st.local.v2.b32 	[%rd3+112], {%r48, %r48};
	st.local.v2.b32 	[%rd3+120], {%r48, %r48};
	st.local.v2.b32 	[%rd3+128], {%r48, %r48};
	st.local.v2.b32 	[%rd3+136], {%r48, %r48};
	st.local.v2.b32 	[%rd3+144], {%r48, %r48};
	st.local.v2.b32 	[%rd3+152], {%r48, %r48};
	st.local.v2.b32 	[%rd3+160], {%r48, %r48};
	st.local.v2.b32 	[%rd3+168], {%r48, %r48};
	st.local.v2.b32 	[%rd3+176], {%r48, %r48};
	st.local.v2.b32 	[%rd3+184], {%r48, %r48};
	st.local.v2.b32 	[%rd3+192], {%r48, %r48};
	// begin inline asm
	ld.global.nc.s32 %r68, [%rd15];
	// end inline asm
	setp.ge.s32 	%p3, %r68, %r45;
	mov.b32 	%r70, 2147483647;
	@%p3 bra 	$L__BB3_19;
	sub.s32 	%r4, %r45, %r68;
	and.b32  	%r5, %r4, 3;
	sub.s32 	%r51, %r68, %r45;
	setp.gt.u32 	%p4, %r51, -4;
	mov.b32 	%r70, 2147483647;
	@%p4 bra 	$L__BB3_14;
	add.s64 	%rd4, %rd1, 8;
	and.b32  	%r53, %r4, -4;
	neg.s32 	%r67, %r53;
	mov.b32 	%r70, 2147483647;
$L__BB3_5:
	mul.wide.s32 	%rd17, %r68, 4;
	add.s64 	%rd5, %rd4, %rd17;
	ld.global.u32 	%r54, [%rd5+-8];
	mul.wide.s32 	%rd18, %r54, 4;
	add.s64 	%rd19, %rd2, %rd18;
	ld.global.u32 	%r23, [%rd19];
	setp.gt.s32 	%p5, %r23, 199;
	@%p5 bra 	$L__BB3_7;
	min.s32 	%r70, %r23, %r70;
	cvt.s64.s32 	%rd20, %r23;
	add.s64 	%rd21, %rd3, %rd20;
	mov.b16 	%rs2, 1;
	st.local.u8 	[%rd21], %rs2;
$L__BB3_7:
	ld.global.u32 	%r55, [%rd5+-4];
	mul.wide.s32 	%rd22, %r55, 4;
	add.s64 	%rd23, %rd2, %rd22;
	ld.global.u32 	%r26, [%rd23];
	setp.gt.s32 	%p6, %r26, 199;
	@%p6 bra 	$L__BB3_9;
	min.s32 	%r70, %r26, %r70;
	cvt.s64.s32 	%rd24, %r26;
	add.s64 	%rd25, %rd3, %rd24;
	mov.b16 	%rs3, 1;
	st.local.u8 	[%rd25], %rs3;
$L__BB3_9:
	ld.global.u32 	%r56, [%rd5];
	mul.wide.s32 	%rd26, %r56, 4;
	add.s64 	%rd27, %rd2, %rd26;
	ld.global.u32 	%r29, [%rd27];
	setp.gt.s32 	%p7, %r29, 199;
	@%p7 bra 	$L__BB3_11;
	min.s32 	%r70, %r29, %r70;
	cvt.s64.s32 	%rd28, %r29;
	add.s64 	%rd29, %rd3, %rd28;
	mov.b16 	%rs4, 1;
	st.local.u8 	[%rd29], %rs4;
$L__BB3_11:
	ld.global.u32 	%r57, [%rd5+4];
	mul.wide.s32 	%rd30, %r57, 4;
	add.s64 	%rd31, %rd2, %rd30;
	ld.global.u32 	%r32, [%rd31];
	setp.gt.s32 	%p8, %r32, 199;
	@%p8 bra 	$L__BB3_13;
	min.s32 	%r70, %r32, %r70;
	cvt.s64.s32 	%rd32, %r32;
	add.s64 	%rd33, %rd3, %rd32;
	mov.b16 	%rs5, 1;
	st.local.u8 	[%rd33], %rs5;
$L__BB3_13:
	add.s32 	%r68, %r68, 4;
	add.s32 	%r67, %r67, 4;
	setp.eq.s32 	%p9, %r67, 0;
	@%p9 bra 	$L__BB3_14;
	bra.uni 	$L__BB3_5;
$L__BB3_14:
	setp.eq.s32 	%p10, %r5, 0;
	@%p10 bra 	$L__BB3_19;
	neg.s32 	%r62, %r5;
$L__BB3_16:
	.pragma "nounroll";
	mul.wide.s32 	%rd34, %r68, 4;
	add.s64 	%rd35, %rd1, %rd34;
	ld.global.u32 	%r58, [%rd35];
	mul.wide.s32 	%rd36, %r58, 4;
	add.s64 	%rd37, %rd2, %rd36;
	ld.global.u32 	%r14, [%rd37];
	setp.gt.s32 	%p11, %r14, 199;
	@%p11 bra 	$L__BB3_18;
	min.s32 	%r70, %r14, %r70;
	cvt.s64.s32 	%rd38, %r14;
	add.s64 	%rd39, %rd3, %rd38;
	mov.b16 	%rs6, 1;
	st.local.u8 	[%rd39], %rs6;
$L__BB3_18:
	add.s32 	%r68, %r68, 1;
	add.s32 	%r62, %r62, 1;
	setp.ne.s32 	%p12, %r62, 0;
	@%p12 bra 	$L__BB3_16;
$L__BB3_19:
	setp.ge.s32 	%p13, %r70, %r40;
	mov.u32 	%r75, %r70;
	@%p13 bra 	$L__BB3_22;
$L__BB3_20:
	cvt.s64.s32 	%rd40, %r70;
	add.s64 	%rd41, %rd3, %rd40;
	ld.local.u8 	%rs7, [%rd41];
	setp.eq.s16 	%p14, %rs7, 0;
	mov.u32 	%r75, %r70;
	@%p14 bra 	$L__BB3_22;
	add.s32 	%r70, %r70, 1;
	setp.ne.s32 	%p15, %r70, %r40;
	mov.u32 	%r75, %r40;
	@%p15 bra 	$L__BB3_20;
$L__BB3_22:
	add.s64 	%rd43, %rd2, %rd16;
	st.global.u32 	[%rd43], %r75;
$L__BB3_23:
	ret;

}
	// .globl	_Z19greedy_check_kernelPiS_S_PbPfiPci
.visible .entry _Z19greedy_check_kernelPiS_S_PbPfiPci(
	.param .u64 .ptr .align 1 _Z19greedy_check_kernelPiS_S_PbPfiPci_param_0,
	.param .u64 .ptr .align 1 _Z19greedy_check_kernelPiS_S_PbPfiPci_param_1,
	.param .u64 .ptr .align 1 _Z19greedy_check_kernelPiS_S_PbPfiPci_param_2,
	.param .u64 .ptr .align 1 _Z19greedy_check_kernelPiS_S_PbPfiPci_param_3,
	.param .u64 .ptr .align 1 _Z19greedy_check_kernelPiS_S_PbPfiPci_param_4,
	.param .u32 _Z19greedy_check_kernelPiS_S_PbPfiPci_param_5,
	.param .u64 .ptr .align 1 _Z19greedy_check_kernelPiS_S_PbPfiPci_param_6,
	.param .u32 _Z19greedy_check_kernelPiS_S_PbPfiPci_param_7
)
{
	.reg .pred 	%p<12>;
	.reg .b16 	%rs<10>;
	.reg .b32 	%r<79>;
	.reg .b64 	%rd<32>;

	ld.param.u64 	%rd9, [_Z19greedy_check_kernelPiS_S_PbPfiPci_param_0];
	ld.param.u64 	%rd7, [_Z19greedy_check_kernelPiS_S_PbPfiPci_param_1];
	ld.param.u64 	%rd10, [_Z19greedy_check_kernelPiS_S_PbPfiPci_param_2];
	ld.param.u64 	%rd8, [_Z19greedy_check_kernelPiS_S_PbPfiPci_param_3];
	ld.param.u64 	%rd11, [_Z19greedy_check_kernelPiS_S_PbPfiPci_param_6];
	ld.param.u32 	%r34, [_Z19greedy_check_kernelPiS_S_PbPfiPci_param_7];
	cvta.to.global.u64 	%rd1, %rd11;
	cvta.to.global.u64 	%rd2, %rd10;
	cvta.to.global.u64 	%rd3, %rd9;
	mov.u32 	%r35, %ctaid.x;
	mov.u32 	%r36, %ntid.x;
	mov.u32 	%r37, %tid.x;
	mad.lo.s32 	%r1, %r35, %r36, %r37;
	setp.ge.s32 	%p1, %r1, %r34;
	@%p1 bra 	$L__BB4_20;
	mul.wide.s32 	%rd14, %r1, 4;
	add.s64 	%rd13, %rd7, %rd14;
	add.s64 	%rd12, %rd13, 4;
	// begin inline asm
	ld.global.nc.s32 %r38, [%rd12];
	// end inline asm
	// begin inline asm
	ld.global.nc.s32 %r72, [%rd13];
	// end inline asm
	setp.ge.s32 	%p2, %r72, %r38;
	mov.b16 	%rs9, 0;
	@%p2 bra 	$L__BB4_19;
	add.s64 	%rd4, %rd2, %rd14;
	sub.s32 	%r4, %r38, %r72;
	and.b32  	%r5, %r4, 3;
	sub.s32 	%r42, %r72, %r38;
	setp.gt.u32 	%p3, %r42, -4;
	mov.b32 	%r65, 0;
	@%p3 bra 	$L__BB4_13;
	add.s64 	%rd5, %rd3, 8;
	and.b32  	%r44, %r4, -4;
	neg.s32 	%r61, %r44;
	mov.b32 	%r65, 0;
$L__BB4_4:
	mul.wide.s32 	%rd16, %r72, 4;
	add.s64 	%rd6, %rd5, %rd16;
	ld.global.u32 	%r45, [%rd6+-8];
	mul.wide.s32 	%rd17, %r45, 4;
	add.s64 	%rd18, %rd2, %rd17;
	ld.global.u32 	%r46, [%rd18];
	ld.global.u32 	%r66, [%rd4];
	setp.ne.s32 	%p4, %r46, %r66;
	@%p4 bra 	$L__BB4_6;
	mov.b16 	%rs4, 1;
	st.global.u8 	[%rd1], %rs4;
	ld.global.u32 	%r66, [%rd4];
	mov.b32 	%r65, 1;
$L__BB4_6:
	ld.global.u32 	%r48, [%rd6+-4];
	mul.wide.s32 	%rd19, %r48, 4;
	add.s64 	%rd20, %rd2, %rd19;
	ld.global.u32 	%r49, [%rd20];
	setp.ne.s32 	%p5, %r49, %r66;
	@%p5 bra 	$L__BB4_8;
	mov.b16 	%rs5, 1;
	st.global.u8 	[%rd1], %rs5;
	ld.global.u32 	%r66, [%rd4];
	mov.b32 	%r65, 1;
$L__BB4_8:
	ld.global.u32 	%r51, [%rd6];
	mul.wide.s32 	%rd21, %r51, 4;
	add.s64 	%rd22, %rd2, %rd21;
	ld.global.u32 	%r52, [%rd22];
	setp.ne.s32 	%p6, %r52, %r66;
	@%p6 bra 	$L__BB4_10;
	mov.b16 	%rs6, 1;
	st.global.u8 	[%rd1], %rs6;
	ld.global.u32 	%r66, [%rd4];
	mov.b32 	%r65, 1;
$L__BB4_10:
	ld.global.u32 	%r54, [%rd6+4];
	mul.wide.s32 	%rd23, %r54, 4;
	add.s64 	%rd24, %rd2, %rd23;
	ld.global.u32 	%r55, [%rd24];
	setp.ne.s32 	%p7, %r55, %r66;
	@%p7 bra 	$L__BB4_12;
	mov.b16 	%rs7, 1;
	st.global.u8 	[%rd1], %rs7;
	mov.b32 	%r65, 1;
$L__BB4_12:
	add.s32 	%r72, %r72, 4;
	add.s32 	%r61, %r61, 4;
	setp.ne.s32 	%p8, %r61, 0;
	@%p8 bra 	$L__BB4_4;
$L__BB4_13:
	setp.eq.s32 	%p9, %r5, 0;
	@%p9 bra 	$L__BB4_18;
	neg.s32 	%r74, %r5;
$L__BB4_15:
	.pragma "nounroll";
	mul.wide.s32 	%rd25, %r72, 4;
	add.s64 	%rd26, %rd3, %rd25;
	ld.global.u32 	%r57, [%rd26];
	mul.wide.s32 	%rd27, %r57, 4;
	add.s64 	%rd28, %rd2, %rd27;
	ld.global.u32 	%r58, [%rd28];
	ld.global.u32 	%r59, [%rd4];
	setp.ne.s32 	%p10, %r58, %r59;
	@%p10 bra 	$L__BB4_17;
	mov.b16 	%rs8, 1;
	st.global.u8 	[%rd1], %rs8;
	mov.b32 	%r65, 1;
$L__BB4_17:
	add.s32 	%r72, %r72, 1;
	add.s32 	%r74, %r74, 1;
	setp.ne.s32 	%p11, %r74, 0;
	@%p11 bra 	$L__BB4_15;
$L__BB4_18:
	cvt.u16.u32 	%rs9, %r65;
$L__BB4_19:
	cvt.s64.s32 	%rd29, %r1;
	cvta.to.global.u64 	%rd30, %rd8;
	add.s64 	%rd31, %rd30, %rd29;
	st.global.u8 	[%rd31], %rs9;
$L__BB4_20:
	ret;

}


// ===== COMPILED SASS (sm_100) =====

	.target	sm_100

	.elftype	@"ET_EXEC"


//--------------------- .note.nv.tkinfo           --------------------------
	.section	.note.nv.tkinfo,"",@"SHT_NOTE"
	.sectionflags	@"SHF_NOTE_NV_TKINFO"
	.tkinfo
        /*0018*/ 	.word	0x00000002
        /*0030*/ 	.string	""
        /*0030*/ 	.string	"ptxas"
        /*0030*/ 	.string	"Cuda compilation tools, release 13.0, V13.0.88"
        /*0030*/ 	.string	"Build cuda_13.0.r13.0/compiler.36424714_0"
        /*0030*/ 	.string	"-arch sm_100 -m 64 "



//--------------------- .note.nv.cuinfo           --------------------------
	.section	.note.nv.cuinfo,"",@"SHT_NOTE"
	.sectionflags	@"SHF_NOTE_NV_CUINFO"
        /*0018*/ 	.short	0x0002
        /*001a*/ 	.short	0x0064
        /*001c*/ 	.short	0x0082
	.zero		2


//--------------------- .nv.info                  --------------------------
	.section	.nv.info,"",@"SHT_CUDA_INFO"
	.align	4


	//----- nvinfo : EIATTR_REGCOUNT
	.align		4
        /*0000*/ 	.byte	0x04, 0x2f
        /*0002*/ 	.short	(.L_10 - .L_9)
	.align		4
.L_9:
        /*0004*/ 	.word	index@(_Z11init_kernelPiPbPfi)
        /*0008*/ 	.word	0x0000000c


	//----- nvinfo : EIATTR_FRAME_SIZE
	.align		4
.L_10:
        /*000c*/ 	.byte	0x04, 0x11
        /*000e*/ 	.short	(.L_12 - .L_11)
	.align		4
.L_11:
        /*0010*/ 	.word	index@(_Z11init_kernelPiPbPfi)
        /*0014*/ 	.word	0x00000000


	//----- nvinfo : EIATTR_REGCOUNT
	.align		4
.L_12:
        /*0018*/ 	.byte	0x04, 0x2f
        /*001a*/ 	.short	(.L_14 - .L_13)
	.align		4
.L_13:
        /*001c*/ 	.word	index@(_Z12color_kernelPiS_S_PbPfii)
        /*0020*/ 	.word	0x00000016


	//----- nvinfo : EIATTR_FRAME_SIZE
	.align		4
.L_14:
        /*0024*/ 	.byte	0x04, 0x11
        /*0026*/ 	.short	(.L_16 - .L_15)
	.align		4
.L_15:
        /*0028*/ 	.word	index@(_Z12color_kernelPiS_S_PbPfii)
        /*002c*/ 	.word	0x00000000


	//----- nvinfo : EIATTR_REGCOUNT
	.align		4
.L_16:
        /*0030*/ 	.byte	0x04, 0x2f
        /*0032*/ 	.short	(.L_18 - .L_17)
	.align		4
.L_17:
        /*0034*/ 	.word	index@(_Z12check_kernelPiS_S_PbPfiPci)
        /*0038*/ 	.word	0x0000001a


	//----- nvinfo : EIATTR_FRAME_SIZE
	.align		4
.L_18:
        /*003c*/ 	.byte	0x04, 0x11
        /*003e*/ 	.short	(.L_20 - .L_19)
	.align		4
.L_19:
        /*0040*/ 	.word	index@(_Z12check_kernelPiS_S_PbPfiPci)
        /*0044*/ 	.word	0x00000000


	//----- nvinfo : EIATTR_REGCOUNT
	.align		4
.L_20:
        /*0048*/ 	.byte	0x04, 0x2f
        /*004a*/ 	.short	(.L_22 - .L_21)
	.align		4
.L_21:
        /*004c*/ 	.word	index@(_Z13greedy_kernelPiS_S_PbPfii)
        /*0050*/ 	.word	0x00000020


	//----- nvinfo : EIATTR_FRAME_SIZE
	.align		4
.L_22:
        /*0054*/ 	.byte	0x04, 0x11
        /*0056*/ 	.short	(.L_24 - .L_23)
	.align		4
.L_23:
        /*0058*/ 	.word	index@(_Z13greedy_kernelPiS_S_PbPfii)
        /*005c*/ 	.word	0x000000c8


	//----- nvinfo : EIATTR_REGCOUNT
	.align		4
.L_24:
        /*0060*/ 	.byte	0x04, 0x2f
        /*0062*/ 	.short	(.L_26 - .L_25)
	.align		4
.L_25:
        /*0064*/ 	.word	index@(_Z19greedy_check_kernelPiS_S_PbPfiPci)
        /*0068*/ 	.word	0x0000001a


	//----- nvinfo : EIATTR_FRAME_SIZE
	.align		4
.L_26:
        /*006c*/ 	.byte	0x04, 0x11
        /*006e*/ 	.short	(.L_28 - .L_27)
	.align		4
.L_27:
        /*0070*/ 	.word	index@(_Z19greedy_check_kernelPiS_S_PbPfiPci)
        /*0074*/ 	.word	0x00000000


	//----- nvinfo : EIATTR_MIN_STACK_SIZE
	.align		4
.L_28:
        /*0078*/ 	.byte	0x04, 0x12
        /*007a*/ 	.short	(.L_30 - .L_29)
	.align		4
.L_29:
        /*007c*/ 	.word	index@(_Z19greedy_check_kernelPiS_S_PbPfiPci)
        /*0080*/ 	.word	0x00000000


	//----- nvinfo : EIATTR_MIN_STACK_SIZE
	.align		4
.L_30:
        /*0084*/ 	.byte	0x04, 0x12
        /*0086*/ 	.short	(.L_32 - .L_31)
	.align		4
.L_31:
        /*0088*/ 	.word	index@(_Z13greedy_kernelPiS_S_PbPfii)
        /*008c*/ 	.word	0x000000c8


	//----- nvinfo : EIATTR_MIN_STACK_SIZE
	.align		4
.L_32:
        /*0090*/ 	.byte	0x04, 0x12
        /*0092*/ 	.short	(.L_34 - .L_33)
	.align		4
.L_33:
        /*0094*/ 	.word	index@(_Z12check_kernelPiS_S_PbPfiPci)
        /*0098*/ 	.word	0x00000000


	//----- nvinfo : EIATTR_MIN_STACK_SIZE
	.align		4
.L_34:
        /*009c*/ 	.byte	0x04, 0x12
        /*009e*/ 	.short	(.L_36 - .L_35)
	.align		4
.L_35:
        /*00a0*/ 	.word	index@(_Z12color_kernelPiS_S_PbPfii)
        /*00a4*/ 	.word	0x00000000


	//----- nvinfo : EIATTR_MIN_STACK_SIZE
	.align		4
.L_36:
        /*00a8*/ 	.byte	0x04, 0x12
        /*00aa*/ 	.short	(.L_38 - .L_37)
	.align		4
.L_37:
        /*00ac*/ 	.word	index@(_Z11init_kernelPiPbPfi)
        /*00b0*/ 	.word	0x00000000
.L_38:


//--------------------- .nv.compat                --------------------------
	.section	.nv.compat,"",@"SHT_CUDA_COMPAT_INFO"
	.align	4
        /*0000*/ 	.byte	0x02, 0x09, 0x00, 0x00, 0x02, 0x02, 0x01, 0x00, 0x02, 0x05, 0x05, 0x00, 0x03, 0x07, 0x01, 0x01
        /*0010*/ 	.byte	0x02, 0x03, 0x00, 0x00, 0x02, 0x06, 0x01, 0x00, 0x04, 0x0b, 0x08, 0x00, 0x09, 0x00, 0x00, 0x00
        /*0020*/ 	.byte	0x00, 0x00, 0x00, 0x00


//--------------------- .nv.info._Z19greedy_check_kernelPiS_S_PbPfiPci --------------------------
	.section	.nv.info._Z19greedy_check_kernelPiS_S_PbPfiPci,"",@"SHT_CUDA_INFO"
	.sectionflags	@""
	.align	4


	//----- nvinfo : EIATTR_CUDA_API_VERSION
	.align		4
        /*0000*/ 	.byte	0x04, 0x37
        /*0002*/ 	.short	(.L_40 - .L_39)
.L_39:
        /*0004*/ 	.word	0x00000082


	//----- nvinfo : EIATTR_KPARAM_INFO
	.align		4
.L_40:
        /*0008*/ 	.byte	0x04, 0x17
        /*000a*/ 	.short	(.L_42 - .L_41)
.L_41:
        /*000c*/ 	.word	0x00000000
        /*0010*/ 	.short	0x0007
        /*0012*/ 	.short	0x0038
        /*0014*/ 	.byte	0x00, 0xf0, 0x11, 0x00


	//----- nvinfo : EIATTR_KPARAM_INFO
	.align		4
.L_42:
        /*0018*/ 	.byte	0x04, 0x17
        /*001a*/ 	.short	(.L_44 - .L_43)
.L_43:
        /*001c*/ 	.word	0x00000000
        /*0020*/ 	.short	0x0006
        /*0022*/ 	.short	0x0030
        /*0024*/ 	.byte	0x00, 0xf5, 0x21, 0x00


	//----- nvinfo : EIATTR_KPARAM_INFO
	.align		4
.L_44:
        /*0028*/ 	.byte	0x04, 0x17
        /*002a*/ 	.short	(.L_46 - .L_45)
.L_45:
        /*002c*/ 	.word	0x00000000
        /*0030*/ 	.short	0x0005
        /*0032*/ 	.short	0x0028
        /*0034*/ 	.byte	0x00, 0xf0, 0x11, 0x00


	//----- nvinfo : EIATTR_KPARAM_INFO
	.align		4
.L_46:
        /*0038*/ 	.byte	0x04, 0x17
        /*003a*/ 	.short	(.L_48 - .L_47)
.L_47:
        /*003c*/ 	.word	0x00000000
        /*0040*/ 	.short	0x0004
        /*0042*/ 	.short	0x0020
        /*0044*/ 	.byte	0x00, 0xf5, 0x21, 0x00


	//----- nvinfo : EIATTR_KPARAM_INFO
	.align		4
.L_48:
        /*0048*/ 	.byte	0x04, 0x17
        /*004a*/ 	.short	(.L_50 - .L_49)
.L_49:
        /*004c*/ 	.word	0x00000000
        /*0050*/ 	.short	0x0003
        /*0052*/ 	.short	0x0018
        /*0054*/ 	.byte	0x00, 0xf5, 0x21, 0x00


	//----- nvinfo : EIATTR_KPARAM_INFO
	.align		4
.L_50:
        /*0058*/ 	.byte	0x04, 0x17
        /*005a*/ 	.short	(.L_52 - .L_51)
.L_51:
        /*005c*/ 	.word	0x00000000
        /*0060*/ 	.short	0x0002
        /*0062*/ 	.short	0x0010
        /*0064*/ 	.byte	0x00, 0xf5, 0x21, 0x00


	//----- nvinfo : EIATTR_KPARAM_INFO
	.align		4
.L_52:
        /*0068*/ 	.byte	0x04, 0x17
        /*006a*/ 	.short	(.L_54 - .L_53)
.L_53:
        /*006c*/ 	.word	0x00000000
        /*0070*/ 	.short	0x0001
        /*0072*/ 	.short	0x0008
        /*0074*/ 	.byte	0x00, 0xf5, 0x21, 0x00


	//----- nvinfo : EIATTR_KPARAM_INFO
	.align		4
.L_54:
        /*0078*/ 	.byte	0x04, 0x17
        /*007a*/ 	.short	(.L_56 - .L_55)
.L_55:
        /*007c*/ 	.word	0x00000000
        /*0080*/ 	.short	0x0000
        /*0082*/ 	.short	0x0000
        /*0084*/ 	.byte	0x00, 0xf5, 0x21, 0x00


	//----- nvinfo : EIATTR_SPARSE_MMA_MASK
	.align		4
.L_56:
        /*0088*/ 	.byte	0x03, 0x50
        /*008a*/ 	.short	0x0000


	//----- nvinfo : EIATTR_MAXREG_COUNT
	.align		4
        /*008c*/ 	.byte	0x03, 0x1b
        /*008e*/ 	.short	0x00ff


	//----- nvinfo : EIATTR_MERCURY_ISA_VERSION
	.align		4
        /*0090*/ 	.byte	0x03, 0x5f
        /*0092*/ 	.short	0x0101


	//----- nvinfo : EIATTR_VRC_CTA_INIT_COUNT
	.align		4
        /*0094*/ 	.byte	0x02, 0x4a
	.zero		1
	.zero		1


	//----- nvinfo : EIATTR_EXIT_INSTR_OFFSETS
	.align		4
        /*0098*/ 	.byte	0x04, 0x1c
        /*009a*/ 	.short	(.L_58 - .L_57)


	//   ....[0]....
.L_57:
        /*009c*/ 	.word	0x00000070


	//   ....[1]....
        /*00a0*/ 	.word	0x00000680


	//----- nvinfo : EIATTR_CRS_STACK_SIZE
	.align		4
.L_58:
        /*00a4*/ 	.byte	0x04, 0x1e
        /*00a6*/ 	.short	(.L_60 - .L_59)
.L_59:
        /*00a8*/ 	.word	0x00000000


	//----- nvinfo : EIATTR_CBANK_PARAM_SIZE
	.align		4
.L_60:
        /*00ac*/ 	.byte	0x03, 0x19
        /*00ae*/ 	.short	0x003c


	//----- nvinfo : EIATTR_PARAM_CBANK
	.align		4
        /*00b0*/ 	.byte	0x04, 0x0a
        /*00b2*/ 	.short	(.L_62 - .L_61)
	.align		4
.L_61:
        /*00b4*/ 	.word	index@(.nv.constant0._Z19greedy_check_kernelPiS_S_PbPfiPci)
        /*00b8*/ 	.short	0x0380
        /*00ba*/ 	.short	0x003c


	//----- nvinfo : EIATTR_SW_WAR
	.align		4
.L_62:
        /*00bc*/ 	.byte	0x04, 0x36
        /*00be*/ 	.short	(.L_64 - .L_63)
.L_63:
        /*00c0*/ 	.word	0x00000008
.L_64:


//--------------------- .nv.info._Z13greedy_kernelPiS_S_PbPfii --------------------------
	.section	.nv.info._Z13greedy_kernelPiS_S_PbPfii,"",@"SHT_CUDA_INFO"
	.sectionflags	@""
	.align	4


	//----- nvinfo : EIATTR_CUDA_API_VERSION
	.align		4
        /*0000*/ 	.byte	0x04, 0x37
        /*0002*/ 	.short	(.L_66 - .L_65)
.L_65:
        /*0004*/ 	.word	0x00000082


	//----- nvinfo : EIATTR_KPARAM_INFO
	.align		4
.L_66:
        /*0008*/ 	.byte	0x04, 0x17
        /*000a*/ 	.short	(.L_68 - .L_67)
.L_67:
        /*000c*/ 	.word	0x00000000
        /*0010*/ 	.short	0x0006
        /*0012*/ 	.short	0x002c
        /*0014*/ 	.byte	0x00, 0xf0, 0x11, 0x00


	//----- nvinfo : EIATTR_KPARAM_INFO
	.align		4
.L_68:
        /*0018*/ 	.byte	0x04, 0x17
        /*001a*/ 	.short	(.L_70 - .L_69)
.L_69:
        /*001c*/ 	.word	0x00000000
        /*0020*/ 	.short	0x0005
        /*0022*/ 	.short	0x0028
        /*0024*/ 	.byte	0x00, 0xf0, 0x11, 0x00


	//----- nvinfo : EIATTR_KPARAM_INFO
	.align		4
.L_70:
        /*0028*/ 	.byte	0x04, 0x17
        /*002a*/ 	.short	(.L_72 - .L_71)
.L_71:
        /*002c*/ 	.word	0x00000000
        /*0030*/ 	.short	0x0004
        /*0032*/ 	.short	0x0020
        /*0034*/ 	.byte	0x00, 0xf5, 0x21, 0x00


	//----- nvinfo : EIATTR_KPARAM_INFO
	.align		4
.L_72:
        /*0038*/ 	.byte	0x04, 0x17
        /*003a*/ 	.short	(.L_74 - .L_73)
.L_73:
        /*003c*/ 	.word	0x00000000
        /*0040*/ 	.short	0x0003
        /*0042*/ 	.short	0x0018
        /*0044*/ 	.byte	0x00, 0xf5, 0x21, 0x00


	//----- nvinfo : EIATTR_KPARAM_INFO
	.align		4
.L_74:
        /*0048*/ 	.byte	0x04, 0x17
        /*004a*/ 	.short	(.L_76 - .L_75)
.L_75:
        /*004c*/ 	.word	0x00000000
        /*0050*/ 	.short	0x0002
        /*0052*/ 	.short	0x0010
        /*0054*/ 	.byte	0x00, 0xf5, 0x21, 0x00


	//----- nvinfo : EIATTR_KPARAM_INFO
	.align		4
.L_76:
        /*0058*/ 	.byte	0x04, 0x17
        /*005a*/ 	.short	(.L_78 - .L_77)
.L_77:
        /*005c*/ 	.word	0x00000000
        /*0060*/ 	.short	0x0001
        /*0062*/ 	.short	0x0008
        /*0064*/ 	.byte	0x00, 0xf5, 0x21, 0x00


	//----- nvinfo : EIATTR_KPARAM_INFO
	.align		4
.L_78:
        /*0068*/ 	.byte	0x04, 0x17
        /*006a*/ 	.short	(.L_80 - .L_79)
.L_79:
        /*006c*/ 	.word	0x00000000
        /*0070*/ 	.short	0x0000
        /*0072*/ 	.short	0x0000
        /*0074*/ 	.byte	0x00, 0xf5, 0x21, 0x00


	//----- nvinfo : EIATTR_SPARSE_MMA_MASK
	.align		4
.L_80:
        /*0078*/ 	.byte	0x03, 0x50
        /*007a*/ 	.short	0x0000


	//----- nvinfo : EIATTR_MAXREG_COUNT
	.align		4
        /*007c*/ 	.byte	0x03, 0x1b
        /*007e*/ 	.short	0x00ff


	//----- nvinfo : EIATTR_MERCURY_ISA_VERSION
	.align		4
        /*0080*/ 	.byte	0x03, 0x5f
        /*0082*/ 	.short	0x0101


	//----- nvinfo : EIATTR_VRC_CTA_INIT_COUNT
	.align		4
        /*0084*/ 	.byte	0x02, 0x4a
	.zero		1
	.zero		1


	//----- nvinfo : EIATTR_EXIT_INSTR_OFFSETS
	.align		4
        /*0088*/ 	.byte	0x04, 0x1c
        /*008a*/ 	.short	(.L_82 - .L_81)


	//   ....[0]....
.L_81:
        /*008c*/ 	.word	0x00000080


	//   ....[1]....
        /*0090*/ 	.word	0x000000f0


	//   ....[2]....
        /*0094*/ 	.word	0x00001a30


	//----- nvinfo : EIATTR_CRS_STACK_SIZE
	.align		4
.L_82:
        /*0098*/ 	.byte	0x04, 0x1e
        /*009a*/ 	.short	(.L_84 - .L_83)
.L_83:
        /*009c*/ 	.word	0x00000000


	//----- nvinfo : EIATTR_CBANK_PARAM_SIZE
	.align		4
.L_84:
        /*00a0*/ 	.byte	0x03, 0x19
        /*00a2*/ 	.short	0x0030


	//----- nvinfo : EIATTR_PARAM_CBANK
	.align		4
        /*00a4*/ 	.byte	0x04, 0x0a
        /*00a6*/ 	.short	(.L_86 - .L_85)
	.align		4
.L_85:
        /*00a8*/ 	.word	index@(.nv.constant0._Z13greedy_kernelPiS_S_PbPfii)
        /*00ac*/ 	.short	0x0380
        /*00ae*/ 	.short	0x0030


	//----- nvinfo : EIATTR_SW_WAR
	.align		4
.L_86:
        /*00b0*/ 	.byte	0x04, 0x36
        /*00b2*/ 	.short	(.L_88 - .L_87)
.L_87:
        /*00b4*/ 	.word	0x00000008
.L_88:


//--------------------- .nv.info._Z12check_kernelPiS_S_PbPfiPci --------------------------
	.section	.nv.info._Z12check_kernelPiS_S_PbPfiPci,"",@"SHT_CUDA_INFO"
	.sectionflags	@""
	.align	4


	//----- nvinfo : EIATTR_CUDA_API_VERSION
	.align		4
        /*0000*/ 	.byte	0x04, 0x37
        /*0002*/ 	.short	(.L_90 - .L_89)
.L_89:
        /*0004*/ 	.word	0x00000082


	//----- nvinfo : EIATTR_KPARAM_INFO
	.align		4
.L_90:
        /*0008*/ 	.byte	0x04, 0x17
        /*000a*/ 	.short	(.L_92 - .L_91)
.L_91:
        /*000c*/ 	.word	0x00000000
        /*0010*/ 	.short	0x0007
        /*0012*/ 	.short	0x0038
        /*0014*/ 	.byte	0x00, 0xf0, 0x11, 0x00


	//----- nvinfo : EIATTR_KPARAM_INFO
	.align		4
.L_92:
        /*0018*/ 	.byte	0x04, 0x17
        /*001a*/ 	.short	(.L_94 - .L_93)
.L_93:
        /*001c*/ 	.word	0x00000000
        /*0020*/ 	.short	0x0006
        /*0022*/ 	.short	0x0030
        /*0024*/ 	.byte	0x00, 0xf5, 0x21, 0x00


	//----- nvinfo : EIATTR_KPARAM_INFO
	.align		4
.L_94:
        /*0028*/ 	.byte	0x04, 0x17
        /*002a*/ 	.short	(.L_96 - .L_95)
.L_95:
        /*002c*/ 	.word	0x00000000
        /*0030*/ 	.short	0x0005
        /*0032*/ 	.short	0x0028
        /*0034*/ 	.byte	0x00, 0xf0, 0x11, 0x00


	//----- nvinfo : EIATTR_KPARAM_INFO
	.align		4
.L_96:
        /*0038*/ 	.byte	0x04, 0x17
        /*003a*/ 	.short	(.L_98 - .L_97)
.L_97:
        /*003c*/ 	.word	0x00000000
        /*0040*/ 	.short	0x0004
        /*0042*/ 	.short	0x0020
        /*0044*/ 	.byte	0x00, 0xf5, 0x21, 0x00


	//----- nvinfo : EIATTR_KPARAM_INFO
	.align		4
.L_98:
        /*0048*/ 	.byte	0x04, 0x17
        /*004a*/ 	.short	(.L_100 - .L_99)
.L_99:
        /*004c*/ 	.word	0x00000000
        /*0050*/ 	.short	0x0003
        /*0052*/ 	.short	0x0018
        /*0054*/ 	.byte	0x00, 0xf5, 0x21, 0x00


	//----- nvinfo : EIATTR_KPARAM_INFO
	.align		4
.L_100:
        /*0058*/ 	.byte	0x04, 0x17
        /*005a*/ 	.short	(.L_102 - .L_101)
.L_101:
        /*005c*/ 	.word	0x00000000
        /*0060*/ 	.short	0x0002
        /*0062*/ 	.short	0x0010
        /*0064*/ 	.byte	0x00, 0xf5, 0x21, 0x00


	//----- nvinfo : EIATTR_KPARAM_INFO
	.align		4
.L_102:
        /*0068*/ 	.byte	0x04, 0x17
        /*006a*/ 	.short	(.L_104 - .L_103)
.L_103:
        /*006c*/ 	.word	0x00000000
        /*0070*/ 	.short	0x0001
        /*0072*/ 	.short	0x0008
        /*0074*/ 	.byte	0x00, 0xf5, 0x21, 0x00


	//----- nvinfo : EIATTR_KPARAM_INFO
	.align		4
.L_104:
        /*0078*/ 	.byte	0x04, 0x17
        /*007a*/ 	.short	(.L_106 - .L_105)
.L_105:
        /*007c*/ 	.word	0x00000000
        /*0080*/ 	.short	0x0000
        /*0082*/ 	.short	0x0000
        /*0084*/ 	.byte	0x00, 0xf5, 0x21, 0x00


	//----- nvinfo : EIATTR_SPARSE_MMA_MASK
	.align		4
.L_106:
        /*0088*/ 	.byte	0x03, 0x50
        /*008a*/ 	.short	0x0000


	//----- nvinfo : EIATTR_MAXREG_COUNT
	.align		4
        /*008c*/ 	.byte	0x03, 0x1b
        /*008e*/ 	.short	0x00ff


	//----- nvinfo : EIATTR_MERCURY_ISA_VERSION
	.align		4
        /*0090*/ 	.byte	0x03, 0x5f
        /*0092*/ 	.short	0x0101


	//----- nvinfo : EIATTR_VRC_CTA_INIT_COUNT
	.align		4
        /*0094*/ 	.byte	0x02, 0x4a
	.zero		1
	.zero		1


	//----- nvinfo : EIATTR_EXIT_INSTR_OFFSETS
	.align		4
        /*0098*/ 	.byte	0x04, 0x1c
        /*009a*/ 	.short	(.L_108 - .L_107)


	//   ....[0]....
.L_107:
        /*009c*/ 	.word	0x00000070


	//   ....[1]....
        /*00a0*/ 	.word	0x000000e0


	//   ....[2]....
        /*00a4*/ 	.word	0x000006d0


	//----- nvinfo : EIATTR_CRS_STACK_SIZE
	.align		4
.L_108:
        /*00a8*/ 	.byte	0x04, 0x1e
        /*00aa*/ 	.short	(.L_110 - .L_109)
.L_109:
        /*00ac*/ 	.word	0x00000000


	//----- nvinfo : EIATTR_CBANK_PARAM_SIZE
	.align		4
.L_110:
        /*00b0*/ 	.byte	0x03, 0x19
        /*00b2*/ 	.short	0x003c


	//----- nvinfo : EIATTR_PARAM_CBANK
	.align		4
        /*00b4*/ 	.byte	0x04, 0x0a
        /*00b6*/ 	.short	(.L_112 - .L_111)
	.align		4
.L_111:
        /*00b8*/ 	.word	index@(.nv.constant0._Z12check_kernelPiS_S_PbPfiPci)
        /*00bc*/ 	.short	0x0380
        /*00be*/ 	.short	0x003c


	//----- nvinfo : EIATTR_SW_WAR
	.align		4
.L_112:
        /*00c0*/ 	.byte	0x04, 0x36
        /*00c2*/ 	.short	(.L_114 - .L_113)
.L_113:
        /*00c4*/ 	.word	0x00000008
.L_114:


//--------------------- .nv.info._Z12color_kernelPiS_S_PbPfii --------------------------
	.section	.nv.info._Z12color_kernelPiS_S_PbPfii,"",@"SHT_CUDA_INFO"
	.sectionflags	@""
	.align	4


	//----- nvinfo : EIATTR_CUDA_API_VERSION
	.align		4
        /*0000*/ 	.byte	0x04, 0x37
        /*0002*/ 	.short	(.L_116 - .L_115)
.L_115:
        /*0004*/ 	.word	0x00000082


	//----- nvinfo : EIATTR_KPARAM_INFO
	.align		4
.L_116:
        /*0008*/ 	.byte	0x04, 0x17
        /*000a*/ 	.short	(.L_118 - .L_117)
.L_117:
        /*000c*/ 	.word	0x00000000
        /*0010*/ 	.short	0x0006
        /*0012*/ 	.short	0x002c
        /*0014*/ 	.byte	0x00, 0xf0, 0x11, 0x00


	//----- nvinfo : EIATTR_KPARAM_INFO
	.align		4
.L_118:
        /*0018*/ 	.byte	0x04, 0x17
        /*001a*/ 	.short	(.L_120 - .L_119)
.L_119:
        /*001c*/ 	.word	0x00000000
        /*0020*/ 	.short	0x0005
        /*0022*/ 	.short	0x0028
        /*0024*/ 	.byte	0x00, 0xf0, 0x11, 0x00


	//----- nvinfo : EIATTR_KPARAM_INFO
	.align		4
.L_120:
        /*0028*/ 	.byte	0x04, 0x17
        /*002a*/ 	.short	(.L_122 - .L_121)
.L_121:
        /*002c*/ 	.word	0x00000000
        /*0030*/ 	.short	0x0004
        /*0032*/ 	.short	0x0020
        /*0034*/ 	.byte	0x00, 0xf5, 0x21, 0x00


	//----- nvinfo : EIATTR_KPARAM_INFO
	.align		4
.L_122:
        /*0038*/ 	.byte	0x04, 0x17
        /*003a*/ 	.short	(.L_124 - .L_123)
.L_123:
        /*003c*/ 	.word	0x00000000
        /*0040*/ 	.short	0x0003
        /*0042*/ 	.short	0x0018
        /*0044*/ 	.byte	0x00, 0xf5, 0x21, 0x00


	//----- nvinfo : EIATTR_KPARAM_INFO
	.align		4
.L_124:
        /*0048*/ 	.byte	0x04, 0x17
        /*004a*/ 	.short	(.L_126 - .L_125)
.L_125:
        /*004c*/ 	.word	0x00000000
        /*0050*/ 	.short	0x0002
        /*0052*/ 	.short	0x0010
        /*0054*/ 	.byte	0x00, 0xf5, 0x21, 0x00


	//----- nvinfo : EIATTR_KPARAM_INFO
	.align		4
.L_126:
        /*0058*/ 	.byte	0x04, 0x17
        /*005a*/ 	.short	(.L_128 - .L_127)
.L_127:
        /*005c*/ 	.word	0x00000000
        /*0060*/ 	.short	0x0001
        /*0062*/ 	.short	0x0008
        /*0064*/ 	.byte	0x00, 0xf5, 0x21, 0x00


	//----- nvinfo : EIATTR_KPARAM_INFO
	.align		4
.L_128:
        /*0068*/ 	.byte	0x04, 0x17
        /*006a*/ 	.short	(.L_130 - .L_129)
.L_129:
        /*006c*/ 	.word	0x00000000
        /*0070*/ 	.short	0x0000
        /*0072*/ 	.short	0x0000
        /*0074*/ 	.byte	0x00, 0xf5, 0x21, 0x00


	//----- nvinfo : EIATTR_SPARSE_MMA_MASK
	.align		4
.L_130:
        /*0078*/ 	.byte	0x03, 0x50
        /*007a*/ 	.short	0x0000


	//----- nvinfo : EIATTR_MAXREG_COUNT
	.align		4
        /*007c*/ 	.byte	0x03, 0x1b
        /*007e*/ 	.short	0x00ff


	//----- nvinfo : EIATTR_MERCURY_ISA_VERSION
	.align		4
        /*0080*/ 	.byte	0x03, 0x5f
        /*0082*/ 	.short	0x0101


	//----- nvinfo : EIATTR_VRC_CTA_INIT_COUNT
	.align		4
        /*0084*/ 	.byte	0x02, 0x4a
	.zero		1
	.zero		1


	//----- nvinfo : EIATTR_EXIT_INSTR_OFFSETS
	.align		4
        /*0088*/ 	.byte	0x04, 0x1c
        /*008a*/ 	.short	(.L_132 - .L_131)


	//   ....[0]....
.L_131:
        /*008c*/ 	.word	0x00000070


	//   ....[1]....
        /*0090*/ 	.word	0x000000e0


	//   ....[2]....
        /*0094*/ 	.word	0x00000140


	//   ....[3]....
        /*0098*/ 	.word	0x000002d0


	//   ....[4]....
        /*009c*/ 	.word	0x00000560


	//----- nvinfo : EIATTR_CRS_STACK_SIZE
	.align		4
.L_132:
        /*00a0*/ 	.byte	0x04, 0x1e
        /*00a2*/ 	.short	(.L_134 - .L_133)
.L_133:
        /*00a4*/ 	.word	0x00000000


	//----- nvinfo : EIATTR_CBANK_PARAM_SIZE
	.align		4
.L_134:
        /*00a8*/ 	.byte	0x03, 0x19
        /*00aa*/ 	.short	0x0030


	//----- nvinfo : EIATTR_PARAM_CBANK
	.align		4
        /*00ac*/ 	.byte	0x04, 0x0a
        /*00ae*/ 	.short	(.L_136 - .L_135)
	.align		4
.L_135:
        /*00b0*/ 	.word	index@(.nv.constant0._Z12color_kernelPiS_S_PbPfii)
        /*00b4*/ 	.short	0x0380
        /*00b6*/ 	.short	0x0030


	//----- nvinfo : EIATTR_SW_WAR
	.align		4
.L_136:
        /*00b8*/ 	.byte	0x04, 0x36
        /*00ba*/ 	.short	(.L_138 - .L_137)
.L_137:
        /*00bc*/ 	.word	0x00000008
.L_138:


//--------------------- .nv.info._Z11init_kernelPiPbPfi --------------------------
	.section	.nv.info._Z11init_kernelPiPbPfi,"",@"SHT_CUDA_INFO"
	.sectionflags	@""
	.align	4


	//----- nvinfo : EIATTR_CUDA_API_VERSION
	.align		4
        /*0000*/ 	.byte	0x04, 0x37
        /*0002*/ 	.short	(.L_140 - .L_139)
.L_139:
        /*0004*/ 	.word	0x00000082


	//----- nvinfo : EIATTR_KPARAM_INFO
	.align		4
.L_140:
        /*0008*/ 	.byte	0x04, 0x17
        /*000a*/ 	.short	(.L_142 - .L_141)
.L_141:
        /*000c*/ 	.word	0x00000000
        /*0010*/ 	.short	0x0003
        /*0012*/ 	.short	0x0018
        /*0014*/ 	.byte	0x00, 0xf0, 0x11, 0x00


	//----- nvinfo : EIATTR_KPARAM_INFO
	.align		4
.L_142:
        /*0018*/ 	.byte	0x04, 0x17
        /*001a*/ 	.short	(.L_144 - .L_143)
.L_143:
        /*001c*/ 	.word	0x00000000
        /*0020*/ 	.short	0x0002
        /*0022*/ 	.short	0x0010
        /*0024*/ 	.byte	0x00, 0xf5, 0x21, 0x00


	//----- nvinfo : EIATTR_KPARAM_INFO
	.align		4
.L_144:
        /*0028*/ 	.byte	0x04, 0x17
        /*002a*/ 	.short	(.L_146 - .L_145)
.L_145:
        /*002c*/ 	.word	0x00000000
        /*0030*/ 	.short	0x0001
        /*0032*/ 	.short	0x0008
        /*0034*/ 	.byte	0x00, 0xf5, 0x21, 0x00


	//----- nvinfo : EIATTR_KPARAM_INFO
	.align		4
.L_146:
        /*0038*/ 	.byte	0x04, 0x17
        /*003a*/ 	.short	(.L_148 - .L_147)
.L_147:
        /*003c*/ 	.word	0x00000000
        /*0040*/ 	.short	0x0000
        /*0042*/ 	.short	0x0000
        /*0044*/ 	.byte	0x00, 0xf5, 0x21, 0x00


	//----- nvinfo : EIATTR_SPARSE_MMA_MASK
	.align		4
.L_148:
        /*0048*/ 	.byte	0x03, 0x50
        /*004a*/ 	.short	0x0000


	//----- nvinfo : EIATTR_MAXREG_COUNT
	.align		4
        /*004c*/ 	.byte	0x03, 0x1b
        /*004e*/ 	.short	0x00ff


	//----- nvinfo : EIATTR_MERCURY_ISA_VERSION
	.align		4
        /*0050*/ 	.byte	0x03, 0x5f
        /*0052*/ 	.short	0x0101


	//----- nvinfo : EIATTR_VRC_CTA_INIT_COUNT
	.align		4
        /*0054*/ 	.byte	0x02, 0x4a
	.zero		1
	.zero		1


	//----- nvinfo : EIATTR_EXIT_INSTR_OFFSETS
	.align		4
        /*0058*/ 	.byte	0x04, 0x1c
        /*005a*/ 	.short	(.L_150 - .L_149)


	//   ....[0]....
.L_149:
        /*005c*/ 	.word	0x00000070


	//   ....[1]....
        /*0060*/ 	.word	0x00000150


	//----- nvinfo : EIATTR_CBANK_PARAM_SIZE
	.align		4
.L_150:
        /*0064*/ 	.byte	0x03, 0x19
        /*0066*/ 	.short	0x001c


	//----- nvinfo : EIATTR_PARAM_CBANK
	.align		4
        /*0068*/ 	.byte	0x04, 0x0a
        /*006a*/ 	.short	(.L_152 - .L_151)
	.align		4
.L_151:
        /*006c*/ 	.word	index@(.nv.constant0._Z11init_kernelPiPbPfi)
        /*0070*/ 	.short	0x0380
        /*0072*/ 	.short	0x001c


	//----- nvinfo : EIATTR_SW_WAR
	.align		4
.L_152:
        /*0074*/ 	.byte	0x04, 0x36
        /*0076*/ 	.short	(.L_154 - .L_153)
.L_153:
        /*0078*/ 	.word	0x00000008
.L_154:


//--------------------- .nv.callgraph             --------------------------
	.section	.nv.callgraph,"",@"SHT_CUDA_CALLGRAPH"
	.align	4
	.sectionentsize	8
	.align		4
        /*0000*/ 	.word	0x00000000
	.align		4
        /*0004*/ 	.word	0xffffffff
	.align		4
        /*0008*/ 	.word	0x00000000
	.align		4
        /*000c*/ 	.word	0xfffffffe
	.align		4
        /*0010*/ 	.word	0x00000000
	.align		4
        /*0014*/ 	.word	0xfffffffd
	.align		4
        /*0018*/ 	.word	0x00000000
	.align		4
        /*001c*/ 	.word	0xfffffffc


//--------------------- .nv.constant4             --------------------------
	.section	.nv.constant4,"a",@progbits
	.align	8
	.align		8
.nv.constant4:
        /*0000*/ 	.dword	precalc_xorwow_matrix
	.align		8
        /*0008*/ 	.dword	precalc_xorwow_offset_matrix
	.align		8
        /*0010*/ 	.dword	mrg32k3aM1
	.align		8
        /*0018*/ 	.dword	mrg32k3aM2
	.align		8
        /*0020*/ 	.dword	mrg32k3aM1SubSeq
	.align		8
        /*0028*/ 	.dword	mrg32k3aM2SubSeq
	.align		8
        /*0030*/ 	.dword	mrg32k3aM1Seq
	.align		8
        /*0038*/ 	.dword	mrg32k3aM2Seq


//--------------------- .nv.constant3             --------------------------
	.section	.nv.constant3,"a",@progbits
	.align	8
.nv.constant3:
	.type		__cr_lgamma_table,@object
	.size		__cr_lgamma_table,(.L_8 - __cr_lgamma_table)
__cr_lgamma_table:
        /*0000*/ 	.byte	0x00, 0x00, 0x00, 0x00, 0x00, 0x00, 0x00, 0x00, 0x00, 0x00, 0x00, 0x00, 0x00, 0x00, 0x00, 0x00
        /*0010*/ 	.byte	0xef, 0x39, 0xfa, 0xfe, 0x42, 0x2e, 0xe6, 0x3f, 0x02, 0x20, 0x2a, 0xfa, 0x0b, 0xab, 0xfc, 0x3f
        /*0020*/ 	.byte	0xf9, 0x2c, 0x92, 0x7c, 0xa7, 0x6c, 0x09, 0x40, 0xc9, 0x79, 0x44, 0x3c, 0x64, 0x26, 0x13, 0x40
        /*0030*/ 	.byte	0xca, 0x01, 0xcf, 0x3a, 0x27, 0x51, 0x1a, 0x40, 0x30, 0xcc, 0x2d, 0xf3, 0xe1, 0x0c, 0x21, 0x40
        /*0040*/ 	.byte	0x0d, 0xb7, 0xfc, 0x82, 0x8e, 0x35, 0x25, 0x40
.L_8:


//--------------------- .text._Z19greedy_check_kernelPiS_S_PbPfiPci --------------------------
	.section	.text._Z19greedy_check_kernelPiS_S_PbPfiPci,"ax",@progbits
	.align	128
        .global         _Z19greedy_check_kernelPiS_S_PbPfiPci
        .type           _Z19greedy_check_kernelPiS_S_PbPfiPci,@function
        .size           _Z19greedy_check_kernelPiS_S_PbPfiPci,(.L_x_39 - _Z19greedy_check_kernelPiS_S_PbPfiPci)
        .other          _Z19greedy_check_kernelPiS_S_PbPfiPci,@"STO_CUDA_ENTRY STV_DEFAULT"
_Z19greedy_check_kernelPiS_S_PbPfiPci:
.text._Z19greedy_check_kernelPiS_S_PbPfiPci:
[----:B------:R-:W-:Y:S01]  /*0000*/  LDC R1, c[0x0][0x37c] ;  /* 0x0000df00ff017b82 */ /* 0x000fe20000000800 */
[----:B------:R-:W0:Y:S07]  /*0010*/  S2R R3, SR_TID.X ;  /* 0x0000000000037919 */ /* 0x000e2e0000002100 */
[----:B------:R-:W0:Y:S01]  /*0020*/  S2UR UR4, SR_CTAID.X ;  /* 0x00000000000479c3 */ /* 0x000e220000002500 */
[----:B------:R-:W1:Y:S07]  /*0030*/  LDCU UR5, c[0x0][0x3b8] ;  /* 0x00007700ff0577ac */ /* 0x000e6e0008000800 */
[----:B------:R-:W0:Y:S02]  /*0040*/  LDC R0, c[0x0][0x360] ;  /* 0x0000d800ff007b82 */ /* 0x000e240000000800 */
[----:B0-----:R-:W-:-:S05]  /*0050*/  IMAD R0, R0, UR4, R3 ;  /* 0x0000000400007c24 */ /* 0x001fca000f8e0203 */
[----:B-1----:R-:W-:-:S13]  /*0060*/  ISETP.GE.AND P0, PT, R0, UR5, PT ;  /* 0x0000000500007c0c */ /* 0x002fda000bf06270 */
[----:B------:R-:W-:Y:S05]  /*0070*/  @P0 EXIT ;  /* 0x000000000000094d */ /* 0x000fea0003800000 */
[----:B------:R-:W0:Y:S01]  /*0080*/  LDC.64 R2, c[0x0][0x388] ;  /* 0x0000e200ff027b82 */ /* 0x000e220000000a00 */
[----:B------:R-:W1:Y:S01]  /*0090*/  LDCU.64 UR4, c[0x0][0x358] ;  /* 0x00006b00ff0477ac */ /* 0x000e620008000a00 */
[----:B0-----:R-:W-:-:S05]  /*00a0*/  IMAD.WIDE R2, R0, 0x4, R2 ;  /* 0x0000000400027825 */ /* 0x001fca00078e0202 */
[----:B-1----:R-:W2:Y:S04]  /*00b0*/  LDG.E.CONSTANT R4, desc[UR4][R2.64+0x4] ;  /* 0x0000040402047981 */ /* 0x002ea8000c1e9900 */
[----:B------:R-:W2:Y:S01]  /*00c0*/  LDG.E.CONSTANT R7, desc[UR4][R2.64] ;  /* 0x0000000402077981 */ /* 0x000ea2000c1e9900 */
[----:B------:R-:W-:Y:S01]  /*00d0*/  BSSY.RECONVERGENT B0, `(.L_x_0) ;  /* 0x0000056000007945 */ /* 0x000fe20003800200 */
[----:B------:R-:W-:Y:S02]  /*00e0*/  PRMT R6, RZ, 0x7610, R6 ;  /* 0x00007610ff067816 */ /* 0x000fe40000000006 */
[----:B--2---:R-:W-:-:S13]  /*00f0*/  ISETP.GE.AND P0, PT, R7, R4, PT ;  /* 0x000000040700720c */ /* 0x004fda0003f06270 */
[----:B------:R-:W-:Y:S05]  /*0100*/  @P0 BRA `(.L_x_1) ;  /* 0x0000000400480947 */ /* 0x000fea0003800000 */
[----:B------:R-:W0:Y:S01]  /*0110*/  LDC.64 R2, c[0x0][0x390] ;  /* 0x0000e400ff027b82 */ /* 0x000e220000000a00 */
[----:B------:R-:W-:Y:S01]  /*0120*/  IMAD.IADD R9, R4, 0x1, -R7 ;  /* 0x0000000104097824 */ /* 0x000fe200078e0a07 */
[----:B------:R-:W-:Y:S01]  /*0130*/  BSSY.RECONVERGENT B1, `(.L_x_2) ;  /* 0x000003a000017945 */ /* 0x000fe20003800200 */
[----:B------:R-:W-:Y:S02]  /*0140*/  IMAD.IADD R4, R7, 0x1, -R4 ;  /* 0x0000000107047824 */ /* 0x000fe400078e0a04 */
[----:B------:R-:W-:Y:S01]  /*0150*/  IMAD.MOV.U32 R6, RZ, RZ, RZ ;  /* 0x000000ffff067224 */ /* 0x000fe200078e00ff */
[----:B------:R-:W-:Y:S02]  /*0160*/  LOP3.LUT R8, R9, 0x3, RZ, 0xc0, !PT ;  /* 0x0000000309087812 */ /* 0x000fe400078ec0ff */
[----:B------:R-:W-:Y:S02]  /*0170*/  ISETP.GT.U32.AND P1, PT, R4, -0x4, PT ;  /* 0xfffffffc0400780c */ /* 0x000fe40003f24070 */
[----:B------:R-:W-:Y:S01]  /*0180*/  ISETP.NE.AND P0, PT, R8, RZ, PT ;  /* 0x000000ff0800720c */ /* 0x000fe20003f05270 */
[----:B0-----:R-:W-:-:S10]  /*0190*/  IMAD.WIDE R2, R0, 0x4, R2 ;  /* 0x0000000400027825 */ /* 0x001fd400078e0202 */
[----:B------:R-:W-:Y:S05]  /*01a0*/  @P1 BRA `(.L_x_3) ;  /* 0x0000000000c81947 */ /* 0x000fea0003800000 */
[----:B------:R-:W0:Y:S01]  /*01b0*/  LDC.64 R4, c[0x0][0x380] ;  /* 0x0000e000ff047b82 */ /* 0x000e220000000a00 */
[----:B------:R-:W-:Y:S01]  /*01c0*/  LOP3.LUT R9, R9, 0xfffffffc, RZ, 0xc0, !PT ;  /* 0xfffffffc09097812 */ /* 0x000fe200078ec0ff */
[----:B------:R-:W-:-:S04]  /*01d0*/  HFMA2 R6, -RZ, RZ, 0, 0 ;  /* 0x00000000ff067431 */ /* 0x000fc800000001ff */
[----:B------:R-:W-:Y:S01]  /*01e0*/  IMAD.MOV R9, RZ, RZ, -R9 ;  /* 0x000000ffff097224 */ /* 0x000fe200078e0a09 */
[----:B0-----:R-:W-:-:S05]  /*01f0*/  IADD3 R4, P1, PT, R4, 0x8, RZ ;  /* 0x0000000804047810 */ /* 0x001fca0007f3e0ff */
[----:B------:R-:W-:-:S08]  /*0200*/  IMAD.X R5, RZ, RZ, R5, P1 ;  /* 0x000000ffff057224 */ /* 0x000fd000008e0605 */
.L_x_4:
[----:B------:R-:W-:Y:S01]  /*0210*/  IMAD.WIDE R12, R7, 0x4, R4 ;  /* 0x00000004070c7825 */ /* 0x000fe200078e0204 */
[----:B0-----:R-:W0:Y:S01]  /*0220*/  LDC.64 R10, c[0x0][0x390] ;  /* 0x0000e400ff0a7b82 */ /* 0x001e220000000a00 */
[----:B------:R-:W2:Y:S04]  /*0230*/  LDG.E R14, desc[UR4][R2.64] ;  /* 0x00000004020e7981 */ /* 0x000ea8000c1e1900 */
[----:B------:R-:W0:Y:S02]  /*0240*/  LDG.E R17, desc[UR4][R12.64+-0x8] ;  /* 0xfffff8040c117981 */ /* 0x000e24000c1e1900 */
[----:B0-----:R-:W-:-:S06]  /*0250*/  IMAD.WIDE R16, R17, 0x4, R10 ;  /* 0x0000000411107825 */ /* 0x001fcc00078e020a */
[----:B------:R-:W2:Y:S01]  /*0260*/  LDG.E R17, desc[UR4][R16.64] ;  /* 0x0000000410117981 */ /* 0x000ea2000c1e1900 */
[----:B------:R-:W-:Y:S02]  /*0270*/  MOV R15, 0x1 ;  /* 0x00000001000f7802 */ /* 0x000fe40000000f00 */
[----:B--2---:R-:W-:-:S13]  /*0280*/  ISETP.NE.AND P3, PT, R17, R14, PT ;  /* 0x0000000e1100720c */ /* 0x004fda0003f65270 */
[----:B------:R-:W0:Y:S02]  /*0290*/  @!P3 LDC.64 R18, c[0x0][0x3b0] ;  /* 0x0000ec00ff12bb82 */ /* 0x000e240000000a00 */
[----:B0-----:R0:W-:Y:S04]  /*02a0*/  @!P3 STG.E.U8 desc[UR4][R18.64], R15 ;  /* 0x0000000f1200b986 */ /* 0x0011e8000c101104 */
[----:B------:R-:W2:Y:S04]  /*02b0*/  LDG.E R21, desc[UR4][R12.64+-0x4] ;  /* 0xfffffc040c157981 */ /* 0x000ea8000c1e1900 */
[----:B------:R-:W3:Y:S01]  /*02c0*/  @!P3 LDG.E R14, desc[UR4][R2.64] ;  /* 0x00000004020eb981 */ /* 0x000ee2000c1e1900 */
[----:B--2---:R-:W-:-:S06]  /*02d0*/  IMAD.WIDE R20, R21, 0x4, R10 ;  /* 0x0000000415147825 */ /* 0x004fcc00078e020a */
[----:B------:R-:W3:Y:S01]  /*02e0*/  LDG.E R21, desc[UR4][R20.64] ;  /* 0x0000000414157981 */ /* 0x000ee2000c1e1900 */
[----:B------:R-:W-:Y:S01]  /*02f0*/  IMAD.MOV.U32 R16, RZ, RZ, 0x1 ;  /* 0x00000001ff107424 */ /* 0x000fe200078e00ff */
[----:B---3--:R-:W-:-:S13]  /*0300*/  ISETP.NE.AND P4, PT, R21, R14, PT ;  /* 0x0000000e1500720c */ /* 0x008fda0003f85270 */
[----:B------:R-:W1:Y:S01]  /*0310*/  @!P4 LDC.64 R22, c[0x0][0x3b0] ;  /* 0x0000ec00ff16cb82 */ /* 0x000e620000000a00 */
[----:B0-----:R-:W-:-:S05]  /*0320*/  @!P4 PRMT R19, R16, 0x7610, R19 ;  /* 0x000076101013c816 */ /* 0x001fca0000000013 */
[----:B-1----:R0:W-:Y:S04]  /*0330*/  @!P4 STG.E.U8 desc[UR4][R22.64], R19 ;  /* 0x000000131600c986 */ /* 0x0021e8000c101104 */
[----:B------:R-:W2:Y:S04]  /*0340*/  LDG.E R17, desc[UR4][R12.64] ;  /* 0x000000040c117981 */ /* 0x000ea8000c1e1900 */
[----:B------:R-:W3:Y:S01]  /*0350*/  @!P4 LDG.E R14, desc[UR4][R2.64] ;  /* 0x00000004020ec981 */ /* 0x000ee2000c1e1900 */
[----:B--2---:R-:W-:-:S06]  /*0360*/  IMAD.WIDE R16, R17, 0x4, R10 ;  /* 0x0000000411107825 */ /* 0x004fcc00078e020a */
[----:B------:R-:W3:Y:S02]  /*0370*/  LDG.E R17, desc[UR4][R16.64] ;  /* 0x0000000410117981 */ /* 0x000ee4000c1e1900 */
[----:B---3--:R-:W-:-:S13]  /*0380*/  ISETP.NE.AND P2, PT, R17, R14, PT ;  /* 0x0000000e1100720c */ /* 0x008fda0003f45270 */
[----:B0-----:R-:W0:Y:S01]  /*0390*/  @!P2 LDC.64 R18, c[0x0][0x3b0] ;  /* 0x0000ec00ff12ab82 */ /* 0x001e220000000a00 */
[----:B------:R-:W-:-:S05]  /*03a0*/  @!P2 PRMT R17, R15, 0x7610, R17 ;  /* 0x000076100f11a816 */ /* 0x000fca0000000011 */
[----:B0-----:R0:W-:Y:S04]  /*03b0*/  @!P2 STG.E.U8 desc[UR4][R18.64], R17 ;  /* 0x000000111200a986 */ /* 0x0011e8000c101104 */
[----:B------:R-:W2:Y:S04]  /*03c0*/  LDG.E R15, desc[UR4][R12.64+0x4] ;  /* 0x000004040c0f7981 */ /* 0x000ea8000c1e1900 */
[----:B------:R-:W3:Y:S01]  /*03d0*/  @!P2 LDG.E R14, desc[UR4][R2.64] ;  /* 0x00000004020ea981 */ /* 0x000ee2000c1e1900 */
[----:B--2---:R-:W-:-:S06]  /*03e0*/  IMAD.WIDE R10, R15, 0x4, R10 ;  /* 0x000000040f0a7825 */ /* 0x004fcc00078e020a */
[----:B------:R-:W3:Y:S01]  /*03f0*/  LDG.E R11, desc[UR4][R10.64] ;  /* 0x000000040a0b7981 */ /* 0x000ee2000c1e1900 */
[----:B------:R-:W-:Y:S02]  /*0400*/  IMAD.MOV.U32 R16, RZ, RZ, 0x1 ;  /* 0x00000001ff107424 */ /* 0x000fe400078e00ff */
[----:B------:R-:W-:Y:S01]  /*0410*/  VIADD R9, R9, 0x4 ;  /* 0x0000000409097836 */ /* 0x000fe20000000000 */
[----:B------:R-:W-:-:S04]  /*0420*/  @!P3 MOV R6, 0x1 ;  /* 0x000000010006b802 */ /* 0x000fc80000000f00 */
[----:B------:R-:W-:Y:S01]  /*0430*/  ISETP.NE.AND P3, PT, R9, RZ, PT ;  /* 0x000000ff0900720c */ /* 0x000fe20003f65270 */
[----:B------:R-:W-:Y:S01]  /*0440*/  @!P4 IMAD.MOV.U32 R6, RZ, RZ, 0x1 ;  /* 0x00000001ff06c424 */ /* 0x000fe200078e00ff */
[----:B------:R-:W-:Y:S01]  /*0450*/  @!P2 MOV R6, 0x1 ;  /* 0x000000010006a802 */ /* 0x000fe20000000f00 */
[----:B------:R-:W-:Y:S01]  /*0460*/  VIADD R7, R7, 0x4 ;  /* 0x0000000407077836 */ /* 0x000fe20000000000 */
[----:B---3--:R-:W-:-:S13]  /*0470*/  ISETP.NE.AND P1, PT, R11, R14, PT ;  /* 0x0000000e0b00720c */ /* 0x008fda0003f25270 */
[----:B------:R-:W1:Y:S01]  /*0480*/  @!P1 LDC.64 R14, c[0x0][0x3b0] ;  /* 0x0000ec00ff0e9b82 */ /* 0x000e620000000a00 */
[----:B------:R-:W-:Y:S01]  /*0490*/  @!P1 PRMT R11, R16, 0x7610, R11 ;  /* 0x00007610100b9816 */ /* 0x000fe2000000000b */
[----:B------:R-:W-:-:S04]  /*04a0*/  @!P1 IMAD.MOV.U32 R6, RZ, RZ, 0x1 ;  /* 0x00000001ff069424 */ /* 0x000fc800078e00ff */
[----:B-1----:R0:W-:Y:S01]  /*04b0*/  @!P1 STG.E.U8 desc[UR4][R14.64], R11 ;  /* 0x0000000b0e009986 */ /* 0x0021e2000c101104 */
[----:B------:R-:W-:Y:S05]  /*04c0*/  @P3 BRA `(.L_x_4) ;  /* 0xfffffffc00503947 */ /* 0x000fea000383ffff */
.L_x_3:
[----:B------:R-:W-:Y:S05]  /*04d0*/  BSYNC.RECONVERGENT B1 ;  /* 0x0000000000017941 */ /* 0x000fea0003800200 */
.L_x_2:
[----:B------:R-:W-:Y:S04]  /*04e0*/  BSSY.RECONVERGENT B1, `(.L_x_1) ;  /* 0x0000014000017945 */ /* 0x000fe80003800200 */
[----:B------:R-:W-:Y:S05]  /*04f0*/  @!P0 BRA `(.L_x_5) ;  /* 0x0000000000488947 */ /* 0x000fea0003800000 */
[----:B------:R-:W1:Y:S01]  /*0500*/  LDC.64 R4, c[0x0][0x390] ;  /* 0x0000e400ff047b82 */ /* 0x000e620000000a00 */
[----:B------:R-:W-:-:S07]  /*0510*/  IADD3 R16, PT, PT, -R8, RZ, RZ ;  /* 0x000000ff08107210 */ /* 0x000fce0007ffe1ff */
[----:B0-----:R-:W0:Y:S02]  /*0520*/  LDC.64 R10, c[0x0][0x380] ;  /* 0x0000e000ff0a7b82 */ /* 0x001e240000000a00 */
.L_x_6:
[----:B0-2---:R-:W-:Y:S01]  /*0530*/  IMAD.WIDE R8, R7, 0x4, R10 ;  /* 0x0000000407087825 */ /* 0x005fe200078e020a */
[----:B------:R-:W2:Y:S05]  /*0540*/  LDG.E R15, desc[UR4][R2.64] ;  /* 0x00000004020f7981 */ /* 0x000eaa000c1e1900 */
[----:B------:R-:W1:Y:S02]  /*0550*/  LDG.E R9, desc[UR4][R8.64] ;  /* 0x0000000408097981 */ /* 0x000e64000c1e1900 */
[----:B-1----:R-:W-:-:S06]  /*0560*/  IMAD.WIDE R12, R9, 0x4, R4 ;  /* 0x00000004090c7825 */ /* 0x002fcc00078e0204 */
[----:B------:R-:W2:Y:S01]  /*0570*/  LDG.E R12, desc[UR4][R12.64] ;  /* 0x000000040c0c7981 */ /* 0x000ea2000c1e1900 */
[----:B------:R-:W-:Y:S02]  /*0580*/  IMAD.MOV.U32 R17, RZ, RZ, 0x1 ;  /* 0x00000001ff117424 */ /* 0x000fe400078e00ff */
[----:B------:R-:W-:-:S05]  /*0590*/  VIADD R16, R16, 0x1 ;  /* 0x0000000110107836 */ /* 0x000fca0000000000 */
[----:B------:R-:W-:Y:S02]  /*05a0*/  ISETP.NE.AND P1, PT, R16, RZ, PT ;  /* 0x000000ff1000720c */ /* 0x000fe40003f25270 */
[----:B------:R-:W-:Y:S02]  /*05b0*/  IADD3 R7, PT, PT, R7, 0x1, RZ ;  /* 0x0000000107077810 */ /* 0x000fe40007ffe0ff */
[----:B--2---:R-:W-:-:S13]  /*05c0*/  ISETP.NE.AND P0, PT, R12, R15, PT ;  /* 0x0000000f0c00720c */ /* 0x004fda0003f05270 */
[----:B------:R-:W0:Y:S01]  /*05d0*/  @!P0 LDC.64 R14, c[0x0][0x3b0] ;  /* 0x0000ec00ff0e8b82 */ /* 0x000e220000000a00 */
[----:B------:R-:W-:Y:S01]  /*05e0*/  @!P0 PRMT R9, R17, 0x7610, R9 ;  /* 0x0000761011098816 */ /* 0x000fe20000000009 */
[----:B------:R-:W-:-:S04]  /*05f0*/  @!P0 IMAD.MOV.U32 R6, RZ, RZ, 0x1 ;  /* 0x00000001ff068424 */ /* 0x000fc800078e00ff */
[----:B0-----:R2:W-:Y:S01]  /*0600*/  @!P0 STG.E.U8 desc[UR4][R14.64], R9 ;  /* 0x000000090e008986 */ /* 0x0015e2000c101104 */
[----:B------:R-:W-:Y:S05]  /*0610*/  @P1 BRA `(.L_x_6) ;  /* 0xfffffffc00c41947 */ /* 0x000fea000383ffff */
.L_x_5:
[----:B------:R-:W-:Y:S05]  /*0620*/  BSYNC.RECONVERGENT B1 ;  /* 0x0000000000017941 */ /* 0x000fea0003800200 */
.L_x_1:
[----:B------:R-:W-:Y:S05]  /*0630*/  BSYNC.RECONVERGENT B0 ;  /* 0x0000000000007941 */ /* 0x000fea0003800200 */
.L_x_0:
[----:B------:R-:W1:Y:S02]  /*0640*/  LDCU.64 UR6, c[0x0][0x398] ;  /* 0x00007300ff0677ac */ /* 0x000e640008000a00 */
[----:B-1----:R-:W-:-:S04]  /*0650*/  IADD3 R2, P0, PT, R0, UR6, RZ ;  /* 0x0000000600027c10 */ /* 0x002fc8000ff1e0ff */
[----:B------:R-:W-:-:S05]  /*0660*/  LEA.HI.X.SX32 R3, R0, UR7, 0x1, P0 ;  /* 0x0000000700037c11 */ /* 0x000fca00080f0eff */
[----:B------:R-:W-:Y:S01]  /*0670*/  STG.E.U8 desc[UR4][R2.64], R6 ;  /* 0x0000000602007986 */ /* 0x000fe2000c101104 */
[----:B------:R-:W-:Y:S05]  /*0680*/  EXIT ;  /* 0x000000000000794d */ /* 0x000fea0003800000 */
.L_x_7:
[----:B------:R-:W-:-:S00]  /*0690*/  BRA `(.L_x_7) ;  /* 0xfffffffc00fc7947 */ /* 0x000fc0000383ffff */
[----:B------:R-:W-:-:S00]  /*06a0*/  NOP ;  /* 0x0000000000007918 */ /* 0x000fc00000000000 */
        /* <DEDUP_REMOVED lines=13> */
.L_x_39:


//--------------------- .text._Z13greedy_kernelPiS_S_PbPfii --------------------------
	.section	.text._Z13greedy_kernelPiS_S_PbPfii,"ax",@progbits
	.align	128
        .global         _Z13greedy_kernelPiS_S_PbPfii
        .type           _Z13greedy_kernelPiS_S_PbPfii,@function
        .size           _Z13greedy_kernelPiS_S_PbPfii,(.L_x_40 - _Z13greedy_kernelPiS_S_PbPfii)
        .other          _Z13greedy_kernelPiS_S_PbPfii,@"STO_CUDA_ENTRY STV_DEFAULT"
_Z13greedy_kernelPiS_S_PbPfii:
.text._Z13greedy_kernelPiS_S_PbPfii:
[----:B------:R-:W0:Y:S01]  /*0000*/  LDC R1, c[0x0][0x37c] ;  /* 0x0000df00ff017b82 */ /* 0x000e220000000800 */
[----:B------:R-:W1:Y:S07]  /*0010*/  S2R R3, SR_TID.X ;  /* 0x0000000000037919 */ /* 0x000e6e0000002100 */
[----:B------:R-:W1:Y:S01]  /*0020*/  S2UR UR4, SR_CTAID.X ;  /* 0x00000000000479c3 */ /* 0x000e620000002500 */
[----:B------:R-:W2:Y:S01]  /*0030*/  LDCU UR5, c[0x0][0x3ac] ;  /* 0x00007580ff0577ac */ /* 0x000ea20008000800 */
[----:B0-----:R-:W-:-:S06]  /*0040*/  VIADD R1, R1, 0xffffff38 ;  /* 0xffffff3801017836 */ /* 0x001fcc0000000000 */
[----:B------:R-:W1:Y:S02]  /*0050*/  LDC R24, c[0x0][0x360] ;  /* 0x0000d800ff187b82 */ /* 0x000e640000000800 */
[----:B-1----:R-:W-:-:S05]  /*0060*/  IMAD R24, R24, UR4, R3 ;  /* 0x0000000418187c24 */ /* 0x002fca000f8e0203 */
[----:B--2---:R-:W-:-:S13]  /*0070*/  ISETP.GE.AND P0, PT, R24, UR5, PT ;  /* 0x0000000518007c0c */ /* 0x004fda000bf06270 */
[----:B------:R-:W-:Y:S05]  /*0080*/  @P0 EXIT ;  /* 0x000000000000094d */ /* 0x000fea0003800000 */
[----:B------:R-:W0:Y:S01]  /*0090*/  LDCU.64 UR4, c[0x0][0x398] ;  /* 0x00007300ff0477ac */ /* 0x000e220008000a00 */
[----:B------:R-:W1:Y:S01]  /*00a0*/  LDCU.64 UR6, c[0x0][0x358] ;  /* 0x00006b00ff0677ac */ /* 0x000e620008000a00 */
[----:B0-----:R-:W-:-:S04]  /*00b0*/  IADD3 R2, P0, PT, R24, UR4, RZ ;  /* 0x0000000418027c10 */ /* 0x001fc8000ff1e0ff */
[----:B------:R-:W-:-:S05]  /*00c0*/  LEA.HI.X.SX32 R3, R24, UR5, 0x1, P0 ;  /* 0x0000000518037c11 */ /* 0x000fca00080f0eff */
[----:B-1----:R-:W2:Y:S02]  /*00d0*/  LDG.E.U8 R2, desc[UR6][R2.64] ;  /* 0x0000000602027981 */ /* 0x002ea4000c1e1100 */
[----:B--2---:R-:W-:-:S13]  /*00e0*/  ISETP.NE.AND P0, PT, R2, RZ, PT ;  /* 0x000000ff0200720c */ /* 0x004fda0003f05270 */
[----:B------:R-:W-:Y:S05]  /*00f0*/  @!P0 EXIT ;  /* 0x000000000000894d */ /* 0x000fea0003800000 */
[----:B------:R-:W0:Y:S02]  /*0100*/  LDC.64 R2, c[0x0][0x388] ;  /* 0x0000e200ff027b82 */ /* 0x000e240000000a00 */
[----:B0-----:R-:W-:-:S05]  /*0110*/  IMAD.WIDE R2, R24, 0x4, R2 ;  /* 0x0000000418027825 */ /* 0x001fca00078e0202 */
[----:B------:R-:W2:Y:S04]  /*0120*/  LDG.E.CONSTANT R6, desc[UR6][R2.64+0x4] ;  /* 0x0000040602067981 */ /* 0x000ea8000c1e9900 */
[----:B------:R-:W2:Y:S01]  /*0130*/  LDG.E.CONSTANT R27, desc[UR6][R2.64] ;  /* 0x00000006021b7981 */ /* 0x000ea2000c1e9900 */
[----:B------:R-:W-:Y:S01]  /*0140*/  BSSY.RECONVERGENT B2, `(.L_x_8) ;  /* 0x000017b000027945 */ /* 0x000fe20003800200 */
[----:B------:R-:W-:Y:S02]  /*0150*/  IMAD.MOV.U32 R0, RZ, RZ, 0x7fffffff ;  /* 0x7fffffffff007424 */ /* 0x000fe400078e00ff */
[----:B------:R0:W-:Y:S04]  /*0160*/  STL.64 [R1], RZ ;  /* 0x000000ff01007387 */ /* 0x0001e80000100a00 */
[----:B------:R0:W-:Y:S04]  /*0170*/  STL.64 [R1+0x8], RZ ;  /* 0x000008ff01007387 */ /* 0x0001e80000100a00 */
        /* <DEDUP_REMOVED lines=22> */
[----:B------:R0:W-:Y:S01]  /*02e0*/  STL.64 [R1+0xc0], RZ ;  /* 0x0000c0ff01007387 */ /* 0x0001e20000100a00 */
[----:B--2---:R-:W-:-:S13]  /*02f0*/  ISETP.GE.AND P0, PT, R27, R6, PT ;  /* 0x000000061b00720c */ /* 0x004fda0003f06270 */
[----:B0-----:R-:W-:Y:S05]  /*0300*/  @P0 BRA `(.L_x_9) ;  /* 0x0000001400780947 */ /* 0x001fea0003800000 */
[----:B------:R-:W-:Y:S01]  /*0310*/  IMAD.IADD R0, R27, 0x1, -R6 ;  /* 0x000000011b007824 */ /* 0x000fe200078e0a06 */
[----:B------:R-:W-:Y:S01]  /*0320*/  BSSY.RECONVERGENT B1, `(.L_x_10) ;  /* 0x0000149000017945 */ /* 0x000fe20003800200 */
[----:B------:R-:W-:-:S03]  /*0330*/  IMAD.IADD R6, R6, 0x1, -R27 ;  /* 0x0000000106067824 */ /* 0x000fc600078e0a1b */
[----:B------:R-:W-:Y:S01]  /*0340*/  ISETP.GT.U32.AND P0, PT, R0, -0x4, PT ;  /* 0xfffffffc0000780c */ /* 0x000fe20003f04070 */
[----:B------:R-:W-:Y:S01]  /*0350*/  IMAD.MOV.U32 R0, RZ, RZ, 0x7fffffff ;  /* 0x7fffffffff007424 */ /* 0x000fe200078e00ff */
[----:B------:R-:W-:-:S11]  /*0360*/  LOP3.LUT R25, R6, 0x3, RZ, 0xc0, !PT ;  /* 0x0000000306197812 */ /* 0x000fd600078ec0ff */
[----:B------:R-:W-:Y:S05]  /*0370*/  @P0 BRA `(.L_x_11) ;  /* 0x00000014000c0947 */ /* 0x000fea0003800000 */
[----:B------:R-:W0:Y:S02]  /*0380*/  LDCU.64 UR4, c[0x0][0x380] ;  /* 0x00007000ff0477ac */ /* 0x000e240008000a00 */
[----:B0-----:R-:W-:-:S04]  /*0390*/  UIADD3 UR4, UP0, UPT, UR4, 0x8, URZ ;  /* 0x0000000804047890 */ /* 0x001fc8000ff1e0ff */
[----:B------:R-:W-:Y:S02]  /*03a0*/  UIADD3.X UR5, UPT, UPT, URZ, UR5, URZ, UP0, !UPT ;  /* 0x00000005ff057290 */ /* 0x000fe400087fe4ff */
[----:B------:R-:W-:-:S04]  /*03b0*/  MOV R8, UR4 ;  /* 0x0000000400087c02 */ /* 0x000fc80008000f00 */
[----:B------:R-:W-:Y:S02]  /*03c0*/  IMAD.U32 R9, RZ, RZ, UR5 ;  /* 0x00000005ff097e24 */ /* 0x000fe4000f8e00ff */
[----:B------:R-:W-:-:S03]  /*03d0*/  IMAD.WIDE R20, R27, 0x4, R8 ;  /* 0x000000041b147825 */ /* 0x000fc600078e0208 */
[----:B------:R-:W0:Y:S02]  /*03e0*/  LDCU.64 UR4, c[0x0][0x390] ;  /* 0x00007200ff0477ac */ /* 0x000e240008000a00 */
[----:B------:R-:W2:Y:S04]  /*03f0*/  LDG.E R11, desc[UR6][R20.64+-0x8] ;  /* 0xfffff806140b7981 */ /* 0x000ea8000c1e1900 */
[----:B------:R-:W3:Y:S04]  /*0400*/  LDG.E R15, desc[UR6][R20.64+-0x4] ;  /* 0xfffffc06140f7981 */ /* 0x000ee8000c1e1900 */
[----:B------:R-:W4:Y:S04]  /*0410*/  LDG.E R17, desc[UR6][R20.64] ;  /* 0x0000000614117981 */ /* 0x000f28000c1e1900 */
[----:B------:R-:W5:Y:S01]  /*0420*/  LDG.E R19, desc[UR6][R20.64+0x4] ;  /* 0x0000040614137981 */ /* 0x000f62000c1e1900 */
[----:B0-----:R-:W-:-:S02]  /*0430*/  IMAD.U32 R12, RZ, RZ, UR4 ;  /* 0x00000004ff0c7e24 */ /* 0x001fc4000f8e00ff */
[----:B------:R-:W-:Y:S02]  /*0440*/  IMAD.U32 R13, RZ, RZ, UR5 ;  /* 0x00000005ff0d7e24 */ /* 0x000fe4000f8e00ff */
[----:B--2---:R-:W-:-:S04]  /*0450*/  IMAD.WIDE R10, R11, 0x4, R12 ;  /* 0x000000040b0a7825 */ /* 0x004fc800078e020c */
[--C-:B---3--:R-:W-:Y:S01]  /*0460*/  IMAD.WIDE R14, R15, 0x4, R12.reuse ;  /* 0x000000040f0e7825 */ /* 0x108fe200078e020c */
[----:B------:R0:W2:Y:S03]  /*0470*/  LDG.E R2, desc[UR6][R10.64] ;  /* 0x000000060a027981 */ /* 0x0000a6000c1e1900 */
[--C-:B----4-:R-:W-:Y:S01]  /*0480*/  IMAD.WIDE R16, R17, 0x4, R12.reuse ;  /* 0x0000000411107825 */ /* 0x110fe200078e020c */
[----:B------:R-:W3:Y:S03]  /*0490*/  LDG.E R3, desc[UR6][R14.64] ;  /* 0x000000060e037981 */ /* 0x000ee6000c1e1900 */
[----:B-----5:R-:W-:Y:S01]  /*04a0*/  IMAD.WIDE R18, R19, 0x4, R12 ;  /* 0x0000000413127825 */ /* 0x020fe200078e020c */
[----:B------:R-:W4:Y:S04]  /*04b0*/  LDG.E R4, desc[UR6][R16.64] ;  /* 0x0000000610047981 */ /* 0x000f28000c1e1900 */
[----:B------:R1:W5:Y:S01]  /*04c0*/  LDG.E R5, desc[UR6][R18.64] ;  /* 0x0000000612057981 */ /* 0x000362000c1e1900 */
[----:B------:R-:W-:-:S02]  /*04d0*/  HFMA2 R7, -RZ, RZ, 0, 5.9604644775390625e-08 ;  /* 0x00000001ff077431 */ /* 0x000fc400000001ff */
[----:B------:R-:W-:Y:S02]  /*04e0*/  IMAD.MOV.U32 R0, RZ, RZ, 0x1 ;  /* 0x00000001ff007424 */ /* 0x000fe400078e00ff */
[----:B0-----:R-:W-:Y:S01]  /*04f0*/  IMAD.MOV.U32 R10, RZ, RZ, 0x1 ;  /* 0x00000001ff0a7424 */ /* 0x001fe200078e00ff */
[----:B------:R-:W-:Y:S01]  /*0500*/  LOP3.LUT R26, R6, 0xfffffffc, RZ, 0xc0, !PT ;  /* 0xfffffffc061a7812 */ /* 0x000fe200078ec0ff */
[----:B-1----:R-:W-:-:S03]  /*0510*/  IMAD.MOV.U32 R18, RZ, RZ, 0x1 ;  /* 0x00000001ff127424 */ /* 0x002fc600078e00ff */
[----:B------:R-:W-:Y:S01]  /*0520*/  IADD3 R26, PT, PT, -R26, 0x4, RZ ;  /* 0x000000041a1a7810 */ /* 0x000fe20007ffe1ff */
[----:B------:R-:W-:Y:S01]  /*0530*/  VIADD R27, R27, 0x4 ;  /* 0x000000041b1b7836 */ /* 0x000fe20000000000 */
[----:B--2---:R-:W-:Y:S02]  /*0540*/  ISETP.GT.AND P0, PT, R2, 0xc7, PT ;  /* 0x000000c70200780c */ /* 0x004fe40003f04270 */
[----:B---3--:R-:W-:Y:S02]  /*0550*/  ISETP.GT.AND P1, PT, R3, 0xc7, PT ;  /* 0x000000c70300780c */ /* 0x008fe40003f24270 */
[----:B----4-:R-:W-:Y:S02]  /*0560*/  ISETP.GT.AND P2, PT, R4, 0xc7, PT ;  /* 0x000000c70400780c */ /* 0x010fe40003f44270 */
[----:B-----5:R-:W-:-:S07]  /*0570*/  ISETP.GT.AND P3, PT, R5, 0xc7, PT ;  /* 0x000000c70500780c */ /* 0x020fce0003f64270 */
[----:B------:R-:W-:Y:S01]  /*0580*/  @!P0 IMAD.IADD R14, R1, 0x1, R2 ;  /* 0x00000001010e8824 */ /* 0x000fe200078e0202 */
[----:B------:R-:W-:Y:S02]  /*0590*/  @!P0 PRMT R15, R0, 0x7610, R15 ;  /* 0x00007610000f8816 */ /* 0x000fe4000000000f */
[----:B------:R-:W-:Y:S01]  /*05a0*/  @!P1 PRMT R16, R7, 0x7610, R16 ;  /* 0x0000761007109816 */ /* 0x000fe20000000010 */
[C---:B------:R-:W-:Y:S01]  /*05b0*/  @!P1 IMAD.IADD R11, R1.reuse, 0x1, R3 ;  /* 0x00000001010b9824 */ /* 0x040fe200078e0203 */
[----:B------:R-:W-:Y:S02]  /*05c0*/  @!P2 PRMT R17, R10, 0x7610, R17 ;  /* 0x000076100a11a816 */ /* 0x000fe40000000011 */
[C---:B------:R-:W-:Y:S01]  /*05d0*/  @!P2 IADD3 R10, PT, PT, R1.reuse, R4, RZ ;  /* 0x00000004010aa210 */ /* 0x040fe20007ffe0ff */
[----:B------:R-:W-:Y:S01]  /*05e0*/  @!P3 IMAD.IADD R7, R1, 0x1, R5 ;  /* 0x000000010107b824 */ /* 0x000fe200078e0205 */
[----:B------:R0:W-:Y:S04]  /*05f0*/  @!P0 STL.U8 [R14], R15 ;  /* 0x0000000f0e008387 */ /* 0x0001e80000100000 */
[----:B------:R0:W-:Y:S04]  /*0600*/  @!P1 STL.U8 [R11], R16 ;  /* 0x000000100b009387 */ /* 0x0001e80000100000 */
[----:B------:R0:W-:Y:S01]  /*0610*/  @!P2 STL.U8 [R10], R17 ;  /* 0x000000110a00a387 */ /* 0x0001e20000100000 */
[----:B------:R-:W-:-:S03]  /*0620*/  IMAD.MOV.U32 R0, RZ, RZ, 0x7fffffff ;  /* 0x7fffffffff007424 */ /* 0x000fc600078e00ff */
[----:B------:R0:W-:Y:S01]  /*0630*/  @!P3 STL.U8 [R7], R18 ;  /* 0x000000120700b387 */ /* 0x0001e20000100000 */
[----:B------:R-:W-:Y:S02]  /*0640*/  @!P0 VIMNMX R0, PT, PT, R2, 0x7fffffff, PT ;  /* 0x7fffffff02008848 */ /* 0x000fe40003fe0100 */
[----:B------:R-:W-:Y:S02]  /*0650*/  ISETP.NE.AND P0, PT, R26, RZ, PT ;  /* 0x000000ff1a00720c */ /* 0x000fe40003f05270 */
[----:B------:R-:W-:-:S04]  /*0660*/  @!P1 VIMNMX R0, PT, PT, R0, R3, PT ;  /* 0x0000000300009248 */ /* 0x000fc80003fe0100 */
[----:B------:R-:W-:-:S04]  /*0670*/  @!P2 VIMNMX R0, PT, PT, R0, R4, PT ;  /* 0x000000040000a248 */ /* 0x000fc80003fe0100 */
[----:B------:R-:W-:-:S03]  /*0680*/  @!P3 VIMNMX R0, PT, PT, R0, R5, PT ;  /* 0x000000050000b248 */ /* 0x000fc60003fe0100 */
[----:B0-----:R-:W-:Y:S05]  /*0690*/  @!P0 BRA `(.L_x_11) ;  /* 0x0000001000448947 */ /* 0x001fea0003800000 */
[----:B------:R-:W0:Y:S01]  /*06a0*/  LDC.64 R10, c[0x0][0x390] ;  /* 0x0000e400ff0a7b82 */ /* 0x000e220000000a00 */
[----:B------:R-:W-:Y:S01]  /*06b0*/  ISETP.GE.AND P0, PT, R26, RZ, PT ;  /* 0x000000ff1a00720c */ /* 0x000fe20003f06270 */
[----:B------:R-:W-:-:S12]  /*06c0*/  BSSY.RELIABLE B0, `(.L_x_12) ;  /* 0x00000e6000007945 */ /* 0x000fd80003800100 */
[----:B------:R-:W-:Y:S05]  /*06d0*/  @P0 BRA `(.L_x_13) ;  /* 0x0000000c00900947 */ /* 0x000fea0003800000 */
[----:B------:R-:W-:Y:S01]  /*06e0*/  IMAD.MOV R2, RZ, RZ, -R26 ;  /* 0x000000ffff027224 */ /* 0x000fe200078e0a1a */
[----:B------:R-:W-:Y:S01]  /*06f0*/  BSSY.RECONVERGENT B3, `(.L_x_14) ;  /* 0x0000091000037945 */ /* 0x000fe20003800200 */
[----:B------:R-:W-:-:S03]  /*0700*/  PLOP3.LUT P0, PT, PT, PT, PT, 0x80, 0x8 ;  /* 0x000000000008781c */ /* 0x000fc60003f0f070 */
[----:B------:R-:W-:-:S13]  /*0710*/  ISETP.GT.AND P1, PT, R2, 0xc, PT ;  /* 0x0000000c0200780c */ /* 0x000fda0003f24270 */
[----:B------:R-:W-:Y:S05]  /*0720*/  @!P1 BRA `(.L_x_15) ;  /* 0x0000000800349947 */ /* 0x000fea0003800000 */
[----:B------:R-:W1:Y:S01]  /*0730*/  LDC.64 R12, c[0x0][0x390] ;  /* 0x0000e400ff0c7b82 */ /* 0x000e620000000a00 */
[----:B------:R-:W-:-:S13]  /*0740*/  PLOP3.LUT P0, PT, PT, PT, PT, 0x8, 0x80 ;  /* 0x000000000080781c */ /* 0x000fda0003f0e170 */
.L_x_16:
[C---:B------:R-:W-:Y:S01]  /*0750*/  IMAD.WIDE R14, R27.reuse, 0x4, R8 ;  /* 0x000000041b0e7825 */ /* 0x040fe200078e0208 */
[----:B------:R-:W-:-:S04]  /*0760*/  IADD3 R17, PT, PT, R27, 0x4, RZ ;  /* 0x000000041b117810 */ /* 0x000fc80007ffe0ff */
[----:B------:R-:W1:Y:S04]  /*0770*/  LDG.E R7, desc[UR6][R14.64+-0x8] ;  /* 0xfffff8060e077981 */ /* 0x000e68000c1e1900 */
[----:B------:R-:W2:Y:S04]  /*0780*/  LDG.E R19, desc[UR6][R14.64+-0x4] ;  /* 0xfffffc060e137981 */ /* 0x000ea8000c1e1900 */
[----:B------:R-:W3:Y:S01]  /*0790*/  LDG.E R21, desc[UR6][R14.64] ;  /* 0x000000060e157981 */ /* 0x000ee2000c1e1900 */
[----:B------:R-:W-:-:S03]  /*07a0*/  IMAD.WIDE R16, R17, 0x4, R8 ;  /* 0x0000000411107825 */ /* 0x000fc600078e0208 */
[----:B------:R-:W4:Y:S04]  /*07b0*/  LDG.E R29, desc[UR6][R14.64+0x4] ;  /* 0x000004060e1d7981 */ /* 0x000f28000c1e1900 */
[----:B------:R-:W5:Y:S04]  /*07c0*/  LDG.E R5, desc[UR6][R16.64+-0x8] ;  /* 0xfffff80610057981 */ /* 0x000f68000c1e1900 */
[----:B------:R-:W5:Y:S04]  /*07d0*/  LDG.E R3, desc[UR6][R16.64+-0x4] ;  /* 0xfffffc0610037981 */ /* 0x000f68000c1e1900 */
[----:B------:R-:W5:Y:S01]  /*07e0*/  LDG.E R23, desc[UR6][R16.64] ;  /* 0x0000000610177981 */ /* 0x000f62000c1e1900 */
[----:B-1----:R-:W-:-:S04]  /*07f0*/  IMAD.WIDE R6, R7, 0x4, R12 ;  /* 0x0000000407067825 */ /* 0x002fc800078e020c */
[--C-:B--2---:R-:W-:Y:S01]  /*0800*/  IMAD.WIDE R18, R19, 0x4, R12.reuse ;  /* 0x0000000413127825 */ /* 0x104fe200078e020c */
[----:B------:R-:W2:Y:S03]  /*0810*/  LDG.E R14, desc[UR6][R6.64] ;  /* 0x00000006060e7981 */ /* 0x000ea6000c1e1900 */
[--C-:B---3--:R-:W-:Y:S02]  /*0820*/  IMAD.WIDE R20, R21, 0x4, R12.reuse ;  /* 0x0000000415147825 */ /* 0x108fe400078e020c */
[----:B------:R1:W3:Y:S02]  /*0830*/  LDG.E R18, desc[UR6][R18.64] ;  /* 0x0000000612127981 */ /* 0x0002e4000c1e1900 */
[--C-:B----4-:R-:W-:Y:S02]  /*0840*/  IMAD.WIDE R28, R29, 0x4, R12.reuse ;  /* 0x000000041d1c7825 */ /* 0x110fe400078e020c */
[----:B------:R-:W4:Y:S02]  /*0850*/  LDG.E R20, desc[UR6][R20.64] ;  /* 0x0000000614147981 */ /* 0x000f24000c1e1900 */
[----:B-----5:R-:W-:-:S02]  /*0860*/  IMAD.WIDE R4, R5, 0x4, R12 ;  /* 0x0000000405047825 */ /* 0x020fc400078e020c */
[----:B------:R5:W4:Y:S02]  /*0870*/  LDG.E R15, desc[UR6][R28.64] ;  /* 0x000000061c0f7981 */ /* 0x000b24000c1e1900 */
[--C-:B------:R-:W-:Y:S02]  /*0880*/  IMAD.WIDE R2, R3, 0x4, R12.reuse ;  /* 0x0000000403027825 */ /* 0x100fe400078e020c */
[----:B------:R-:W4:Y:S02]  /*0890*/  LDG.E R4, desc[UR6][R4.64] ;  /* 0x0000000604047981 */ /* 0x000f24000c1e1900 */
[----:B------:R-:W-:Y:S02]  /*08a0*/  IMAD.WIDE R22, R23, 0x4, R12 ;  /* 0x0000000417167825 */ /* 0x000fe400078e020c */
[----:B------:R-:W4:Y:S04]  /*08b0*/  LDG.E R2, desc[UR6][R2.64] ;  /* 0x0000000602027981 */ /* 0x000f28000c1e1900 */
[----:B------:R0:W4:Y:S01]  /*08c0*/  LDG.E R7, desc[UR6][R22.64] ;  /* 0x0000000616077981 */ /* 0x000122000c1e1900 */
[----:B-1----:R-:W-:-:S03]  /*08d0*/  IMAD.MOV.U32 R19, RZ, RZ, 0x1 ;  /* 0x00000001ff137424 */ /* 0x002fc600078e00ff */
[----:B------:R1:W4:Y:S01]  /*08e0*/  LDG.E R6, desc[UR6][R16.64+0x4] ;  /* 0x0000040610067981 */ /* 0x000322000c1e1900 */
[----:B-----5:R-:W-:Y:S02]  /*08f0*/  VIADD R29, R27, 0x8 ;  /* 0x000000081b1d7836 */ /* 0x020fe40000000000 */
[----:B------:R-:W-:Y:S02]  /*0900*/  IMAD.MOV.U32 R21, RZ, RZ, 0x1 ;  /* 0x00000001ff157424 */ /* 0x000fe400078e00ff */
[----:B------:R-:W-:-:S04]  /*0910*/  IMAD.WIDE R28, R29, 0x4, R8 ;  /* 0x000000041d1c7825 */ /* 0x000fc800078e0208 */
[----:B0-----:R-:W-:Y:S02]  /*0920*/  IMAD.MOV.U32 R22, RZ, RZ, 0x1 ;  /* 0x00000001ff167424 */ /* 0x001fe400078e00ff */
[----:B------:R-:W-:Y:S01]  /*0930*/  IMAD.MOV.U32 R23, RZ, RZ, 0x1 ;  /* 0x00000001ff177424 */ /* 0x000fe200078e00ff */
[----:B--2---:R-:W-:Y:S02]  /*0940*/  ISETP.GT.AND P4, PT, R14, 0xc7, PT ;  /* 0x000000c70e00780c */ /* 0x004fe40003f84270 */
[----:B---3--:R-:W-:Y:S02]  /*0950*/  ISETP.GT.AND P1, PT, R18, 0xc7, PT ;  /* 0x000000c71200780c */ /* 0x008fe40003f24270 */
[----:B----4-:R-:W-:Y:S02]  /*0960*/  ISETP.GT.AND P2, PT, R20, 0xc7, PT ;  /* 0x000000c71400780c */ /* 0x010fe40003f44270 */
[----:B------:R-:W-:-:S07]  /*0970*/  ISETP.GT.AND P3, PT, R15, 0xc7, PT ;  /* 0x000000c70f00780c */ /* 0x000fce0003f64270 */
[----:B-1----:R-:W-:Y:S01]  /*0980*/  @!P4 PRMT R17, R19, 0x7610, R17 ;  /* 0x000076101311c816 */ /* 0x002fe20000000011 */
[C---:B------:R-:W-:Y:S01]  /*0990*/  @!P4 IMAD.IADD R19, R1.reuse, 0x1, R14 ;  /* 0x000000010113c824 */ /* 0x040fe200078e020e */
[----:B------:R-:W-:Y:S02]  /*09a0*/  ISETP.GT.AND P6, PT, R4, 0xc7, PT ;  /* 0x000000c70400780c */ /* 0x000fe40003fc4270 */
[----:B------:R-:W-:Y:S02]  /*09b0*/  @!P4 VIMNMX R0, PT, PT, R0, R14, PT ;  /* 0x0000000e0000c248 */ /* 0x000fe40003fe0100 */
[C---:B------:R-:W-:Y:S01]  /*09c0*/  @!P1 IADD3 R14, PT, PT, R1.reuse, R18, RZ ;  /* 0x00000012010e9210 */ /* 0x040fe20007ffe0ff */
[C---:B------:R-:W-:Y:S01]  /*09d0*/  @!P2 IMAD.IADD R5, R1.reuse, 0x1, R20 ;  /* 0x000000010105a824 */ /* 0x040fe200078e0214 */
[----:B------:R0:W-:Y:S01]  /*09e0*/  @!P4 STL.U8 [R19], R17 ;  /* 0x000000111300c387 */ /* 0x0001e20000100000 */
[----:B------:R-:W-:Y:S01]  /*09f0*/  ISETP.GT.AND P5, PT, R2, 0xc7, PT ;  /* 0x000000c70200780c */ /* 0x000fe20003fa4270 */
[----:B------:R-:W-:Y:S01]  /*0a00*/  @!P3 IMAD.IADD R3, R1, 0x1, R15 ;  /* 0x000000010103b824 */ /* 0x000fe200078e020f */
[----:B------:R-:W-:Y:S01]  /*0a10*/  ISETP.GT.AND P4, PT, R7, 0xc7, PT ;  /* 0x000000c70700780c */ /* 0x000fe20003f84270 */
[----:B------:R-:W-:Y:S04]  /*0a20*/  @!P1 STL.U8 [R14], R21 ;  /* 0x000000150e009387 */ /* 0x000fe80000100000 */
[----:B------:R1:W-:Y:S01]  /*0a30*/  @!P2 STL.U8 [R5], R22 ;  /* 0x000000160500a387 */ /* 0x0003e20000100000 */
[----:B0-----:R-:W-:-:S03]  /*0a40*/  IMAD.MOV.U32 R17, RZ, RZ, 0x1 ;  /* 0x00000001ff117424 */ /* 0x001fc600078e00ff */
[----:B------:R0:W-:Y:S01]  /*0a50*/  @!P3 STL.U8 [R3], R23 ;  /* 0x000000170300b387 */ /* 0x0001e20000100000 */
[----:B------:R-:W-:-:S03]  /*0a60*/  @!P6 IMAD.IADD R16, R1, 0x1, R4 ;  /* 0x000000010110e824 */ /* 0x000fc600078e0204 */
[----:B-1----:R-:W2:Y:S01]  /*0a70*/  LDG.E R5, desc[UR6][R28.64+-0x8] ;  /* 0xfffff8061c057981 */ /* 0x002ea2000c1e1900 */
[----:B------:R-:W-:-:S03]  /*0a80*/  HFMA2 R19, -RZ, RZ, 0, 5.9604644775390625e-08 ;  /* 0x00000001ff137431 */ /* 0x000fc600000001ff */
[----:B0-----:R-:W3:Y:S01]  /*0a90*/  LDG.E R3, desc[UR6][R28.64+-0x4] ;  /* 0xfffffc061c037981 */ /* 0x001ee2000c1e1900 */
[C---:B------:R-:W-:Y:S01]  /*0aa0*/  @!P5 IMAD.IADD R21, R1.reuse, 0x1, R2 ;  /* 0x000000010115d824 */ /* 0x040fe200078e0202 */
[----:B------:R-:W-:Y:S01]  /*0ab0*/  @!P4 IADD3 R22, PT, PT, R1, R7, RZ ;  /* 0x000000070116c210 */ /* 0x000fe20007ffe0ff */
[----:B------:R-:W-:Y:S01]  /*0ac0*/  IMAD.MOV.U32 R14, RZ, RZ, 0x1 ;  /* 0x00000001ff0e7424 */ /* 0x000fe200078e00ff */
[----:B------:R0:W-:Y:S01]  /*0ad0*/  @!P6 STL.U8 [R16], R17 ;  /* 0x000000111000e387 */ /* 0x0001e20000100000 */
[----:B------:R-:W-:-:S03]  /*0ae0*/  @!P1 VIMNMX R0, PT, PT, R0, R18, PT ;  /* 0x0000001200009248 */ /* 0x000fc60003fe0100 */
[----:B------:R1:W-:Y:S01]  /*0af0*/  @!P5 STL.U8 [R21], R19 ;  /* 0x000000131500d387 */ /* 0x0003e20000100000 */
[----:B0-----:R-:W-:-:S03]  /*0b00*/  VIADD R17, R27, 0xc ;  /* 0x0000000c1b117836 */ /* 0x001fc60000000000 */
[----:B------:R0:W-:Y:S01]  /*0b10*/  @!P4 STL.U8 [R22], R14 ;  /* 0x0000000e1600c387 */ /* 0x0001e20000100000 */
[----:B------:R-:W-:Y:S01]  /*0b20*/  @!P2 VIMNMX R0, PT, PT, R0, R20, PT ;  /* 0x000000140000a248 */ /* 0x000fe20003fe0100 */
[----:B------:R-:W-:Y:S02]  /*0b30*/  IMAD.WIDE R16, R17, 0x4, R8 ;  /* 0x0000000411107825 */ /* 0x000fe400078e0208 */
[----:B-1----:R-:W4:Y:S01]  /*0b40*/  LDG.E R19, desc[UR6][R28.64+0x4] ;  /* 0x000004061c137981 */ /* 0x002f22000c1e1900 */
[----:B------:R-:W-:-:S03]  /*0b50*/  @!P3 VIMNMX R0, PT, PT, R0, R15, PT ;  /* 0x0000000f0000b248 */ /* 0x000fc60003fe0100 */
[----:B------:R-:W5:Y:S04]  /*0b60*/  LDG.E R21, desc[UR6][R16.64+-0x8] ;  /* 0xfffff80610157981 */ /* 0x000f68000c1e1900 */
[----:B0-----:R0:W5:Y:S04]  /*0b70*/  LDG.E R14, desc[UR6][R28.64] ;  /* 0x000000061c0e7981 */ /* 0x001168000c1e1900 */
[----:B------:R-:W5:Y:S04]  /*0b80*/  LDG.E R23, desc[UR6][R16.64+-0x4] ;  /* 0xfffffc0610177981 */ /* 0x000f68000c1e1900 */
[----:B------:R-:W5:Y:S04]  /*0b90*/  LDG.E R15, desc[UR6][R16.64] ;  /* 0x00000006100f7981 */ /* 0x000f68000c1e1900 */
[----:B------:R-:W5:Y:S01]  /*0ba0*/  LDG.E R17, desc[UR6][R16.64+0x4] ;  /* 0x0000040610117981 */ /* 0x000f62000c1e1900 */
[----:B0-----:R-:W-:Y:S01]  /*0bb0*/  IMAD.WIDE R28, R6, 0x4, R12 ;  /* 0x00000004061c7825 */ /* 0x001fe200078e020c */
[----:B------:R-:W-:-:S04]  /*0bc0*/  @!P6 VIMNMX R0, PT, PT, R0, R4, PT ;  /* 0x000000040000e248 */ /* 0x000fc80003fe0100 */
[----:B------:R3:W5:Y:S01]  /*0bd0*/  LDG.E R6, desc[UR6][R28.64] ;  /* 0x000000061c067981 */ /* 0x000762000c1e1900 */
[----:B--2---:R-:W-:-:S04]  /*0be0*/  IMAD.WIDE R4, R5, 0x4, R12 ;  /* 0x0000000405047825 */ /* 0x004fc800078e020c */
[--C-:B---3--:R-:W-:Y:S02]  /*0bf0*/  IMAD.WIDE R28, R3, 0x4, R12.reuse ;  /* 0x00000004031c7825 */ /* 0x108fe400078e020c */
[----:B------:R-:W2:Y:S04]  /*0c00*/  LDG.E R5, desc[UR6][R4.64] ;  /* 0x0000000604057981 */ /* 0x000ea8000c1e1900 */
[----:B------:R0:W3:Y:S01]  /*0c10*/  LDG.E R3, desc[UR6][R28.64] ;  /* 0x000000061c037981 */ /* 0x0000e2000c1e1900 */
[----:B----4-:R-:W-:-:S04]  /*0c20*/  IMAD.WIDE R18, R19, 0x4, R12 ;  /* 0x0000000413127825 */ /* 0x010fc800078e020c */
[--C-:B-----5:R-:W-:Y:S02]  /*0c30*/  IMAD.WIDE R20, R21, 0x4, R12.reuse ;  /* 0x0000000415147825 */ /* 0x120fe400078e020c */
[----:B------:R-:W4:Y:S02]  /*0c40*/  LDG.E R18, desc[UR6][R18.64] ;  /* 0x0000000612127981 */ /* 0x000f24000c1e1900 */
[--C-:B0-----:R-:W-:Y:S02]  /*0c50*/  IMAD.WIDE R28, R14, 0x4, R12.reuse ;  /* 0x000000040e1c7825 */ /* 0x101fe400078e020c */
[----:B------:R-:W5:Y:S02]  /*0c60*/  LDG.E R20, desc[UR6][R20.64] ;  /* 0x0000000614147981 */ /* 0x000f64000c1e1900 */
[--C-:B------:R-:W-:Y:S02]  /*0c70*/  IMAD.WIDE R22, R23, 0x4, R12.reuse ;  /* 0x0000000417167825 */ /* 0x100fe400078e020c */
[----:B------:R-:W5:Y:S02]  /*0c80*/  LDG.E R4, desc[UR6][R28.64] ;  /* 0x000000061c047981 */ /* 0x000f64000c1e1900 */
[----:B------:R-:W-:-:S02]  /*0c90*/  IMAD.WIDE R14, R15, 0x4, R12 ;  /* 0x000000040f0e7825 */ /* 0x000fc400078e020c */
[----:B------:R-:W5:Y:S04]  /*0ca0*/  LDG.E R22, desc[UR6][R22.64] ;  /* 0x0000000616167981 */ /* 0x000f68000c1e1900 */
[----:B------:R0:W5:Y:S01]  /*0cb0*/  LDG.E R14, desc[UR6][R14.64] ;  /* 0x000000060e0e7981 */ /* 0x000162000c1e1900 */
[----:B------:R-:W-:-:S06]  /*0cc0*/  IMAD.WIDE R16, R17, 0x4, R12 ;  /* 0x0000000411107825 */ /* 0x000fcc00078e020c */
[----:B------:R1:W5:Y:S01]  /*0cd0*/  LDG.E R16, desc[UR6][R16.64] ;  /* 0x0000000610107981 */ /* 0x000362000c1e1900 */
[----:B------:R-:W-:Y:S02]  /*0ce0*/  ISETP.GT.AND P1, PT, R6, 0xc7, PT ;  /* 0x000000c70600780c */ /* 0x000fe40003f24270 */
[----:B------:R-:W-:-:S04]  /*0cf0*/  @!P5 VIMNMX R0, PT, PT, R0, R2, PT ;  /* 0x000000020000d248 */ /* 0x000fc80003fe0100 */
[----:B------:R-:W-:Y:S01]  /*0d00*/  @!P4 VIMNMX R0, PT, PT, R0, R7, PT ;  /* 0x000000070000c248 */ /* 0x000fe20003fe0100 */
[----:B------:R-:W-:-:S06]  /*0d10*/  IMAD.MOV.U32 R2, RZ, RZ, 0x1 ;  /* 0x00000001ff027424 */ /* 0x000fcc00078e00ff */
[----:B0-----:R-:W-:Y:S01]  /*0d20*/  @!P1 PRMT R15, R2, 0x7610, R15 ;  /* 0x00007610020f9816 */ /* 0x001fe2000000000f */
[----:B------:R-:W-:Y:S01]  /*0d30*/  @!P1 IMAD.IADD R7, R1, 0x1, R6 ;  /* 0x0000000101079824 */ /* 0x000fe200078e0206 */
[----:B------:R-:W-:Y:S01]  /*0d40*/  @!P1 VIMNMX R0, PT, PT, R0, R6, PT ;  /* 0x0000000600009248 */ /* 0x000fe20003fe0100 */
[----:B------:R-:W-:Y:S01]  /*0d50*/  IMAD.MOV.U32 R6, RZ, RZ, 0x1 ;  /* 0x00000001ff067424 */ /* 0x000fe200078e00ff */
[----:B-1----:R-:W-:Y:S02]  /*0d60*/  MOV R17, 0x1 ;  /* 0x0000000100117802 */ /* 0x002fe40000000f00 */
[----:B------:R0:W-:Y:S01]  /*0d70*/  @!P1 STL.U8 [R7], R15 ;  /* 0x0000000f07009387 */ /* 0x0001e20000100000 */
[----:B------:R-:W-:Y:S02]  /*0d80*/  IMAD.MOV.U32 R19, RZ, RZ, 0x1 ;  /* 0x00000001ff137424 */ /* 0x000fe400078e00ff */
[----:B------:R-:W-:Y:S02]  /*0d90*/  IMAD.MOV.U32 R21, RZ, RZ, 0x1 ;  /* 0x00000001ff157424 */ /* 0x000fe400078e00ff */
[----:B0-----:R-:W-:-:S02]  /*0da0*/  IMAD.MOV.U32 R15, RZ, RZ, 0x1 ;  /* 0x00000001ff0f7424 */ /* 0x001fc400078e00ff */
[----:B------:R-:W-:Y:S02]  /*0db0*/  VIADD R26, R26, 0x10 ;  /* 0x000000101a1a7836 */ /* 0x000fe40000000000 */
[----:B------:R-:W-:Y:S01]  /*0dc0*/  VIADD R27, R27, 0x10 ;  /* 0x000000101b1b7836 */ /* 0x000fe20000000000 */
[----:B--2---:R-:W-:Y:S02]  /*0dd0*/  ISETP.GT.AND P3, PT, R5, 0xc7, PT ;  /* 0x000000c70500780c */ /* 0x004fe40003f64270 */
[----:B---3--:R-:W-:-:S11]  /*0de0*/  ISETP.GT.AND P4, PT, R3, 0xc7, PT ;  /* 0x000000c70300780c */ /* 0x008fd60003f84270 */
[C---:B------:R-:W-:Y:S01]  /*0df0*/  @!P3 IMAD.IADD R2, R1.reuse, 0x1, R5 ;  /* 0x000000010102b824 */ /* 0x040fe200078e0205 */
[----:B------:R-:W-:Y:S01]  /*0e00*/  @!P3 VIMNMX R0, PT, PT, R0, R5, PT ;  /* 0x000000050000b248 */ /* 0x000fe20003fe0100 */
[----:B------:R-:W-:-:S03]  /*0e10*/  @!P4 IMAD.IADD R5, R1, 0x1, R3 ;  /* 0x000000010105c824 */ /* 0x000fc600078e0203 */
[----:B------:R0:W-:Y:S01]  /*0e20*/  @!P3 STL.U8 [R2], R6 ;  /* 0x000000060200b387 */ /* 0x0001e20000100000 */
[----:B------:R-:W-:Y:S02]  /*0e30*/  @!P4 VIMNMX R0, PT, PT, R0, R3, PT ;  /* 0x000000030000c248 */ /* 0x000fe40003fe0100 */
[----:B----4-:R-:W-:Y:S01]  /*0e40*/  ISETP.GT.AND P1, PT, R18, 0xc7, PT ;  /* 0x000000c71200780c */ /* 0x010fe20003f24270 */
[----:B------:R1:W-:Y:S01]  /*0e50*/  @!P4 STL.U8 [R5], R17 ;  /* 0x000000110500c387 */ /* 0x0003e20000100000 */
[----:B-----5:R-:W-:Y:S02]  /*0e60*/  ISETP.GT.AND P5, PT, R20, 0xc7, PT ;  /* 0x000000c71400780c */ /* 0x020fe40003fa4270 */
[----:B------:R-:W-:Y:S02]  /*0e70*/  ISETP.GT.AND P2, PT, R4, 0xc7, PT ;  /* 0x000000c70400780c */ /* 0x000fe40003f44270 */
[----:B------:R-:W-:Y:S02]  /*0e80*/  ISETP.GT.AND P6, PT, R22, 0xc7, PT ;  /* 0x000000c71600780c */ /* 0x000fe40003fc4270 */
[----:B------:R-:W-:-:S05]  /*0e90*/  ISETP.GT.AND P4, PT, R14, 0xc7, PT ;  /* 0x000000c70e00780c */ /* 0x000fca0003f84270 */
[----:B0-----:R-:W-:Y:S01]  /*0ea0*/  @!P1 IMAD.IADD R2, R1, 0x1, R18 ;  /* 0x0000000101029824 */ /* 0x001fe200078e0212 */
[----:B------:R-:W-:-:S03]  /*0eb0*/  ISETP.GT.AND P3, PT, R16, 0xc7, PT ;  /* 0x000000c71000780c */ /* 0x000fc60003f64270 */
[----:B------:R-:W-:Y:S02]  /*0ec0*/  @!P2 PRMT R7, R19, 0x7610, R7 ;  /* 0x000076101307a816 */ /* 0x000fe40000000007 */
[CC--:B------:R-:W-:Y:S01]  /*0ed0*/  @!P2 IADD3 R3, PT, PT, R1.reuse, R4.reuse, RZ ;  /* 0x000000040103a210 */ /* 0x0c0fe20007ffe0ff */
[C---:B-1----:R-:W-:Y:S01]  /*0ee0*/  @!P5 IMAD.IADD R5, R1.reuse, 0x1, R20 ;  /* 0x000000010105d824 */ /* 0x042fe200078e0214 */
[----:B------:R-:W-:Y:S01]  /*0ef0*/  @!P2 VIMNMX R0, PT, PT, R0, R4, PT ;  /* 0x000000040000a248 */ /* 0x000fe20003fe0100 */
[C---:B------:R-:W-:Y:S02]  /*0f00*/  @!P6 IMAD.IADD R4, R1.reuse, 0x1, R22 ;  /* 0x000000010104e824 */ /* 0x040fe400078e0216 */
[----:B------:R0:W-:Y:S04]  /*0f10*/  @!P2 STL.U8 [R3], R7 ;  /* 0x000000070300a387 */ /* 0x0001e80000100000 */
[----:B------:R1:W-:Y:S01]  /*0f20*/  @!P1 STL.U8 [R2], R15 ;  /* 0x0000000f02009387 */ /* 0x0003e20000100000 */
[----:B0-----:R-:W-:-:S03]  /*0f30*/  @!P4 IADD3 R3, PT, PT, R1, R14, RZ ;  /* 0x0000000e0103c210 */ /* 0x001fc60007ffe0ff */
[----:B------:R2:W-:Y:S01]  /*0f40*/  @!P5 STL.U8 [R5], R6 ;  /* 0x000000060500d387 */ /* 0x0005e20000100000 */
[----:B-1----:R-:W-:-:S03]  /*0f50*/  @!P3 IMAD.IADD R2, R1, 0x1, R16 ;  /* 0x000000010102b824 */ /* 0x002fc600078e0210 */
[----:B------:R2:W-:Y:S04]  /*0f60*/  @!P6 STL.U8 [R4], R17 ;  /* 0x000000110400e387 */ /* 0x0005e80000100000 */
[----:B------:R2:W-:Y:S04]  /*0f70*/  @!P4 STL.U8 [R3], R19 ;  /* 0x000000130300c387 */ /* 0x0005e80000100000 */
[----:B------:R2:W-:Y:S01]  /*0f80*/  @!P3 STL.U8 [R2], R21 ;  /* 0x000000150200b387 */ /* 0x0005e20000100000 */
[----:B------:R-:W-:Y:S02]  /*0f90*/  @!P1 VIMNMX R0, PT, PT, R0, R18, PT ;  /* 0x0000001200009248 */ /* 0x000fe40003fe0100 */
[----:B------:R-:W-:-:S02]  /*0fa0*/  ISETP.GE.AND P1, PT, R26, -0xc, PT ;  /* 0xfffffff41a00780c */ /* 0x000fc40003f26270 */
[----:B------:R-:W-:-:S04]  /*0fb0*/  @!P5 VIMNMX R0, PT, PT, R0, R20, PT ;  /* 0x000000140000d248 */ /* 0x000fc80003fe0100 */
[----:B------:R-:W-:-:S04]  /*0fc0*/  @!P6 VIMNMX R0, PT, PT, R0, R22, PT ;  /* 0x000000160000e248 */ /* 0x000fc80003fe0100 */
[----:B------:R-:W-:-:S04]  /*0fd0*/  @!P4 VIMNMX R0, PT, PT, R0, R14, PT ;  /* 0x0000000e0000c248 */ /* 0x000fc80003fe0100 */
[----:B------:R-:W-:Y:S01]  /*0fe0*/  @!P3 VIMNMX R0, PT, PT, R0, R16, PT ;  /* 0x000000100000b248 */ /* 0x000fe20003fe0100 */
[----:B--2---:R-:W-:Y:S06]  /*0ff0*/  @!P1 BRA `(.L_x_16) ;  /* 0xfffffff400d49947 */ /* 0x004fec000383ffff */
.L_x_15:
[----:B------:R-:W-:Y:S05]  /*1000*/  BSYNC.RECONVERGENT B3 ;  /* 0x0000000000037941 */ /* 0x000fea0003800200 */
.L_x_14:
[----:B------:R-:W-:Y:S01]  /*1010*/  IMAD.MOV R2, RZ, RZ, -R26 ;  /* 0x000000ffff027224 */ /* 0x000fe200078e0a1a */
[----:B------:R-:W-:Y:S04]  /*1020*/  BSSY.RECONVERGENT B3, `(.L_x_17) ;  /* 0x000004c000037945 */ /* 0x000fe80003800200 */
[----:B------:R-:W-:-:S13]  /*1030*/  ISETP.GT.AND P1, PT, R2, 0x4, PT ;  /* 0x000000040200780c */ /* 0x000fda0003f24270 */
[----:B------:R-:W-:Y:S05]  /*1040*/  @!P1 BRA `(.L_x_18) ;  /* 0x0000000400249947 */ /* 0x000fea0003800000 */
[----:B------:R-:W-:-:S05]  /*1050*/  IMAD.WIDE R4, R27, 0x4, R8 ;  /* 0x000000041b047825 */ /* 0x000fca00078e0208 */
[----:B------:R-:W2:Y:S01]  /*1060*/  LDG.E R3, desc[UR6][R4.64+-0x8] ;  /* 0xfffff80604037981 */ /* 0x000ea2000c1e1900 */
[----:B------:R-:W-:-:S03]  /*1070*/  IADD3 R27, PT, PT, R27, 0x4, RZ ;  /* 0x000000041b1b7810 */ /* 0x000fc60007ffe0ff */
[----:B------:R-:W3:Y:S04]  /*1080*/  LDG.E R29, desc[UR6][R4.64+-0x4] ;  /* 0xfffffc06041d7981 */ /* 0x000ee8000c1e1900 */
[----:B------:R-:W4:Y:S01]  /*1090*/  LDG.E R21, desc[UR6][R4.64] ;  /* 0x0000000604157981 */ /* 0x000f22000c1e1900 */
[----:B------:R-:W-:-:S03]  /*10a0*/  IMAD.WIDE R18, R27, 0x4, R8 ;  /* 0x000000041b127825 */ /* 0x000fc600078e0208 */
[----:B------:R-:W5:Y:S04]  /*10b0*/  LDG.E R23, desc[UR6][R4.64+0x4] ;  /* 0x0000040604177981 */ /* 0x000f68000c1e1900 */
[----:B------:R-:W5:Y:S04]  /*10c0*/  LDG.E R17, desc[UR6][R18.64+-0x8] ;  /* 0xfffff80612117981 */ /* 0x000f68000c1e1900 */
[----:B------:R-:W5:Y:S04]  /*10d0*/  LDG.E R15, desc[UR6][R18.64+-0x4] ;  /* 0xfffffc06120f7981 */ /* 0x000f68000c1e1900 */
[----:B------:R-:W5:Y:S04]  /*10e0*/  LDG.E R7, desc[UR6][R18.64] ;  /* 0x0000000612077981 */ /* 0x000f68000c1e1900 */
[----:B------:R-:W5:Y:S01]  /*10f0*/  LDG.E R19, desc[UR6][R18.64+0x4] ;  /* 0x0000040612137981 */ /* 0x000f62000c1e1900 */
[----:B--2---:R-:W-:-:S04]  /*1100*/  IMAD.WIDE R2, R3, 0x4, R12 ;  /* 0x0000000403027825 */ /* 0x004fc800078e020c */
[--C-:B---3--:R-:W-:Y:S02]  /*1110*/  IMAD.WIDE R28, R29, 0x4, R12.reuse ;  /* 0x000000041d1c7825 */ /* 0x108fe400078e020c */
[----:B------:R-:W2:Y:S02]  /*1120*/  LDG.E R2, desc[UR6][R2.64] ;  /* 0x0000000602027981 */ /* 0x000ea4000c1e1900 */
[----:B----4-:R-:W-:-:S05]  /*1130*/  IMAD.WIDE R20, R21, 0x4, R12 ;  /* 0x0000000415147825 */ /* 0x010fca00078e020c */
[----:B------:R-:W3:Y:S04]  /*1140*/  LDG.E R4, desc[UR6][R20.64] ;  /* 0x0000000614047981 */ /* 0x000ee8000c1e1900 */
[----:B------:R-:W4:Y:S01]  /*1150*/  LDG.E R3, desc[UR6][R28.64] ;  /* 0x000000061c037981 */ /* 0x000f22000c1e1900 */
[----:B-----5:R-:W-:-:S04]  /*1160*/  IMAD.WIDE R22, R23, 0x4, R12 ;  /* 0x0000000417167825 */ /* 0x020fc800078e020c */
[--C-:B------:R-:W-:Y:S01]  /*1170*/  IMAD.WIDE R16, R17, 0x4, R12.reuse ;  /* 0x0000000411107825 */ /* 0x100fe200078e020c */
[----:B------:R-:W5:Y:S03]  /*1180*/  LDG.E R5, desc[UR6][R22.64] ;  /* 0x0000000616057981 */ /* 0x000f66000c1e1900 */
[--C-:B------:R-:W-:Y:S02]  /*1190*/  IMAD.WIDE R14, R15, 0x4, R12.reuse ;  /* 0x000000040f0e7825 */ /* 0x100fe400078e020c */
[----:B------:R-:W5:Y:S02]  /*11a0*/  LDG.E R16, desc[UR6][R16.64] ;  /* 0x0000000610107981 */ /* 0x000f64000c1e1900 */
[--C-:B------:R-:W-:Y:S02]  /*11b0*/  IMAD.WIDE R6, R7, 0x4, R12.reuse ;  /* 0x0000000407067825 */ /* 0x100fe400078e020c */
[----:B------:R1:W5:Y:S02]  /*11c0*/  LDG.E R14, desc[UR6][R14.64] ;  /* 0x000000060e0e7981 */ /* 0x000364000c1e1900 */
[----:B------:R-:W-:-:S02]  /*11d0*/  IMAD.WIDE R12, R19, 0x4, R12 ;  /* 0x00000004130c7825 */ /* 0x000fc400078e020c */
[----:B------:R0:W5:Y:S04]  /*11e0*/  LDG.E R6, desc[UR6][R6.64] ;  /* 0x0000000606067981 */ /* 0x000168000c1e1900 */
[----:B------:R-:W5:Y:S01]  /*11f0*/  LDG.E R12, desc[UR6][R12.64] ;  /* 0x000000060c0c7981 */ /* 0x000f62000c1e1900 */
[----:B------:R-:W-:Y:S02]  /*1200*/  IMAD.MOV.U32 R18, RZ, RZ, 0x1 ;  /* 0x00000001ff127424 */ /* 0x000fe400078e00ff */
[----:B------:R-:W-:Y:S02]  /*1210*/  IMAD.MOV.U32 R19, RZ, RZ, 0x1 ;  /* 0x00000001ff137424 */ /* 0x000fe400078e00ff */
[----:B-1----:R-:W-:Y:S02]  /*1220*/  IMAD.MOV.U32 R15, RZ, RZ, 0x1 ;  /* 0x00000001ff0f7424 */ /* 0x002fe400078e00ff */
[----:B------:R-:W-:-:S02]  /*1230*/  IMAD.MOV.U32 R17, RZ, RZ, 0x1 ;  /* 0x00000001ff117424 */ /* 0x000fc400078e00ff */
[----:B------:R-:W-:Y:S02]  /*1240*/  IMAD.MOV.U32 R20, RZ, RZ, 0x1 ;  /* 0x00000001ff147424 */ /* 0x000fe400078e00ff */
[----:B------:R-:W-:Y:S02]  /*1250*/  VIADD R26, R26, 0x4 ;  /* 0x000000041a1a7836 */ /* 0x000fe40000000000 */
[----:B------:R-:W-:Y:S02]  /*1260*/  VIADD R27, R27, 0x4 ;  /* 0x000000041b1b7836 */ /* 0x000fe40000000000 */
[----:B------:R-:W-:Y:S01]  /*1270*/  VIADD R26, R26, 0x4 ;  /* 0x000000041a1a7836 */ /* 0x000fe20000000000 */
[----:B--2---:R-:W-:Y:S02]  /*1280*/  ISETP.GT.AND P2, PT, R2, 0xc7, PT ;  /* 0x000000c70200780c */ /* 0x004fe40003f44270 */
[----:B---3--:R-:W-:Y:S02]  /*1290*/  ISETP.GT.AND P0, PT, R4, 0xc7, PT ;  /* 0x000000c70400780c */ /* 0x008fe40003f04270 */
[----:B----4-:R-:W-:-:S09]  /*12a0*/  ISETP.GT.AND P1, PT, R3, 0xc7, PT ;  /* 0x000000c70300780c */ /* 0x010fd20003f24270 */
[----:B------:R-:W-:Y:S02]  /*12b0*/  @!P2 VIMNMX R0, PT, PT, R0, R2, PT ;  /* 0x000000020000a248 */ /* 0x000fe40003fe0100 */
[----:B0-----:R-:W-:Y:S01]  /*12c0*/  @!P2 PRMT R7, R18, 0x7610, R7 ;  /* 0x000076101207a816 */ /* 0x001fe20000000007 */
[----:B------:R-:W-:Y:S01]  /*12d0*/  @!P2 IMAD.IADD R18, R1, 0x1, R2 ;  /* 0x000000010112a824 */ /* 0x000fe200078e0202 */
[----:B-----5:R-:W-:Y:S01]  /*12e0*/  ISETP.GT.AND P4, PT, R5, 0xc7, PT ;  /* 0x000000c70500780c */ /* 0x020fe20003f84270 */
[----:B------:R-:W-:-:S03]  /*12f0*/  @!P0 IMAD.IADD R2, R1, 0x1, R4 ;  /* 0x0000000101028824 */ /* 0x000fc600078e0204 */
[----:B------:R0:W-:Y:S01]  /*1300*/  @!P2 STL.U8 [R18], R7 ;  /* 0x000000071200a387 */ /* 0x0001e20000100000 */
[----:B------:R-:W-:Y:S02]  /*1310*/  ISETP.GT.AND P5, PT, R16, 0xc7, PT ;  /* 0x000000c71000780c */ /* 0x000fe40003fa4270 */
[----:B------:R-:W-:Y:S02]  /*1320*/  @!P1 VIMNMX R0, PT, PT, R0, R3, PT ;  /* 0x0000000300009248 */ /* 0x000fe40003fe0100 */
[----:B------:R-:W-:Y:S02]  /*1330*/  ISETP.GT.AND P6, PT, R14, 0xc7, PT ;  /* 0x000000c70e00780c */ /* 0x000fe40003fc4270 */
[----:B------:R-:W-:Y:S01]  /*1340*/  @!P0 VIMNMX R0, PT, PT, R0, R4, PT ;  /* 0x0000000400008248 */ /* 0x000fe20003fe0100 */
[----:B------:R-:W-:Y:S01]  /*1350*/  HFMA2 R4, -RZ, RZ, 0, 5.9604644775390625e-08 ;  /* 0x00000001ff047431 */ /* 0x000fe200000001ff */
[----:B------:R-:W-:Y:S02]  /*1360*/  ISETP.GT.AND P2, PT, R6, 0xc7, PT ;  /* 0x000000c70600780c */ /* 0x000fe40003f44270 */
[----:B------:R-:W-:-:S02]  /*1370*/  ISETP.GT.AND P3, PT, R12, 0xc7, PT ;  /* 0x000000c70c00780c */ /* 0x000fc40003f64270 */
[----:B------:R-:W-:Y:S02]  /*1380*/  @!P1 PRMT R13, R19, 0x7610, R13 ;  /* 0x00007610130d9816 */ /* 0x000fe4000000000d */
[C---:B------:R-:W-:Y:S01]  /*1390*/  @!P1 IADD3 R3, PT, PT, R1.reuse, R3, RZ ;  /* 0x0000000301039210 */ /* 0x040fe20007ffe0ff */
[C---:B0-----:R-:W-:Y:S01]  /*13a0*/  @!P4 IMAD.IADD R7, R1.reuse, 0x1, R5 ;  /* 0x000000010107c824 */ /* 0x041fe200078e0205 */
[----:B------:R-:W-:Y:S01]  /*13b0*/  @!P4 VIMNMX R0, PT, PT, R0, R5, PT ;  /* 0x000000050000c248 */ /* 0x000fe20003fe0100 */
[----:B------:R-:W-:Y:S02]  /*13c0*/  IMAD.MOV.U32 R18, RZ, RZ, 0x1 ;  /* 0x00000001ff127424 */ /* 0x000fe400078e00ff */
[----:B------:R0:W-:Y:S01]  /*13d0*/  @!P1 STL.U8 [R3], R13 ;  /* 0x0000000d03009387 */ /* 0x0001e20000100000 */
[----:B------:R-:W-:-:S03]  /*13e0*/  @!P5 IMAD.IADD R5, R1, 0x1, R16 ;  /* 0x000000010105d824 */ /* 0x000fc600078e0210 */
[----:B------:R1:W-:Y:S01]  /*13f0*/  @!P0 STL.U8 [R2], R15 ;  /* 0x0000000f02008387 */ /* 0x0003e20000100000 */
[----:B0-----:R-:W-:Y:S01]  /*1400*/  @!P3 PRMT R13, R4, 0x7610, R13 ;  /* 0x00007610040db816 */ /* 0x001fe2000000000d */
[C---:B------:R-:W-:Y:S02]  /*1410*/  @!P6 IMAD.IADD R4, R1.reuse, 0x1, R14 ;  /* 0x000000010104e824 */ /* 0x040fe400078e020e */
[C---:B------:R-:W-:Y:S01]  /*1420*/  @!P2 IMAD.IADD R3, R1.reuse, 0x1, R6 ;  /* 0x000000010103a824 */ /* 0x040fe200078e0206 */
[----:B-1----:R-:W-:Y:S01]  /*1430*/  @!P3 IADD3 R2, PT, PT, R1, R12, RZ ;  /* 0x0000000c0102b210 */ /* 0x002fe20007ffe0ff */
[----:B------:R1:W-:Y:S04]  /*1440*/  @!P4 STL.U8 [R7], R17 ;  /* 0x000000110700c387 */ /* 0x0003e80000100000 */
[----:B------:R1:W-:Y:S04]  /*1450*/  @!P5 STL.U8 [R5], R18 ;  /* 0x000000120500d387 */ /* 0x0003e80000100000 */
[----:B------:R1:W-:Y:S04]  /*1460*/  @!P6 STL.U8 [R4], R19 ;  /* 0x000000130400e387 */ /* 0x0003e80000100000 */
[----:B------:R1:W-:Y:S04]  /*1470*/  @!P2 STL.U8 [R3], R20 ;  /* 0x000000140300a387 */ /* 0x0003e80000100000 */
[----:B------:R1:W-:Y:S01]  /*1480*/  @!P3 STL.U8 [R2], R13 ;  /* 0x0000000d0200b387 */ /* 0x0003e20000100000 */
[----:B------:R-:W-:-:S04]  /*1490*/  @!P5 VIMNMX R0, PT, PT, R0, R16, PT ;  /* 0x000000100000d248 */ /* 0x000fc80003fe0100 */
[----:B------:R-:W-:-:S04]  /*14a0*/  @!P6 VIMNMX R0, PT, PT, R0, R14, PT ;  /* 0x0000000e0000e248 */ /* 0x000fc80003fe0100 */
[----:B------:R-:W-:Y:S02]  /*14b0*/  @!P2 VIMNMX R0, PT, PT, R0, R6, PT ;  /* 0x000000060000a248 */ /* 0x000fe40003fe0100 */
[----:B------:R-:W-:Y:S02]  /*14c0*/  PLOP3.LUT P0, PT, PT, PT, PT, 0x8, 0x80 ;  /* 0x000000000080781c */ /* 0x000fe40003f0e170 */
[----:B-1----:R-:W-:-:S11]  /*14d0*/  @!P3 VIMNMX R0, PT, PT, R0, R12, PT ;  /* 0x0000000c0000b248 */ /* 0x002fd60003fe0100 */
.L_x_18:
[----:B------:R-:W-:Y:S05]  /*14e0*/  BSYNC.RECONVERGENT B3 ;  /* 0x0000000000037941 */ /* 0x000fea0003800200 */
.L_x_17:
[----:B------:R-:W-:-:S13]  /*14f0*/  ISETP.EQ.AND P1, PT, R26, RZ, PT ;  /* 0x000000ff1a00720c */ /* 0x000fda0003f22270 */
[----:B------:R-:W-:Y:S05]  /*1500*/  @!P0 BREAK.RELIABLE P1, B0 ;  /* 0x0000000000008942 */ /* 0x000fea0000800100 */
[----:B------:R-:W-:Y:S05]  /*1510*/  @!P0 BRA P1, `(.L_x_11) ;  /* 0x0000000000a48947 */ /* 0x000fea0000800000 */
.L_x_13:
[----:B------:R-:W-:Y:S05]  /*1520*/  BSYNC.RELIABLE B0 ;  /* 0x0000000000007941 */ /* 0x000fea0003800100 */
.L_x_12:
[----:B------:R-:W-:-:S05]  /*1530*/  IMAD.WIDE R18, R27, 0x4, R8 ;  /* 0x000000041b127825 */ /* 0x000fca00078e0208 */
[----:B------:R-:W0:Y:S04]  /*1540*/  LDG.E R17, desc[UR6][R18.64+-0x8] ;  /* 0xfffff80612117981 */ /* 0x000e28000c1e1900 */
[----:B------:R-:W2:Y:S04]  /*1550*/  LDG.E R15, desc[UR6][R18.64+-0x4] ;  /* 0xfffffc06120f7981 */ /* 0x000ea8000c1e1900 */
[----:B------:R-:W3:Y:S04]  /*1560*/  LDG.E R13, desc[UR6][R18.64] ;  /* 0x00000006120d7981 */ /* 0x000ee8000c1e1900 */
[----:B------:R-:W4:Y:S01]  /*1570*/  LDG.E R7, desc[UR6][R18.64+0x4] ;  /* 0x0000040612077981 */ /* 0x000f22000c1e1900 */
[----:B0-----:R-:W-:-:S04]  /*1580*/  IMAD.WIDE R16, R17, 0x4, R10 ;  /* 0x0000000411107825 */ /* 0x001fc800078e020a */
[--C-:B--2---:R-:W-:Y:S01]  /*1590*/  IMAD.WIDE R14, R15, 0x4, R10.reuse ;  /* 0x000000040f0e7825 */ /* 0x104fe200078e020a */
[----:B------:R0:W2:Y:S03]  /*15a0*/  LDG.E R2, desc[UR6][R16.64] ;  /* 0x0000000610027981 */ /* 0x0000a6000c1e1900 */
[--C-:B---3--:R-:W-:Y:S01]  /*15b0*/  IMAD.WIDE R12, R13, 0x4, R10.reuse ;  /* 0x000000040d0c7825 */ /* 0x108fe200078e020a */
[----:B------:R-:W3:Y:S03]  /*15c0*/  LDG.E R3, desc[UR6][R14.64] ;  /* 0x000000060e037981 */ /* 0x000ee6000c1e1900 */
[----:B----4-:R-:W-:Y:S01]  /*15d0*/  IMAD.WIDE R6, R7, 0x4, R10 ;  /* 0x0000000407067825 */ /* 0x010fe200078e020a */
[----:B------:R-:W4:Y:S04]  /*15e0*/  LDG.E R4, desc[UR6][R12.64] ;  /* 0x000000060c047981 */ /* 0x000f28000c1e1900 */
[----:B------:R-:W5:Y:S01]  /*15f0*/  LDG.E R5, desc[UR6][R6.64] ;  /* 0x0000000606057981 */ /* 0x000f62000c1e1900 */
[----:B------:R-:W-:-:S02]  /*1600*/  HFMA2 R19, -RZ, RZ, 0, 5.9604644775390625e-08 ;  /* 0x00000001ff137431 */ /* 0x000fc400000001ff */
[----:B------:R-:W-:Y:S02]  /*1610*/  IMAD.MOV.U32 R18, RZ, RZ, 0x1 ;  /* 0x00000001ff127424 */ /* 0x000fe400078e00ff */
[----:B------:R-:W-:Y:S02]  /*1620*/  IMAD.MOV.U32 R20, RZ, RZ, 0x1 ;  /* 0x00000001ff147424 */ /* 0x000fe400078e00ff */
[----:B0-----:R-:W-:Y:S02]  /*1630*/  IMAD.MOV.U32 R17, RZ, RZ, 0x1 ;  /* 0x00000001ff117424 */ /* 0x001fe400078e00ff */
[----:B------:R-:W-:Y:S02]  /*1640*/  VIADD R26, R26, 0x4 ;  /* 0x000000041a1a7836 */ /* 0x000fe40000000000 */
[----:B------:R-:W-:Y:S01]  /*1650*/  VIADD R27, R27, 0x4 ;  /* 0x000000041b1b7836 */ /* 0x000fe20000000000 */
[----:B--2---:R-:W-:Y:S02]  /*1660*/  ISETP.GT.AND P0, PT, R2, 0xc7, PT ;  /* 0x000000c70200780c */ /* 0x004fe40003f04270 */
[----:B---3--:R-:W-:-:S02]  /*1670*/  ISETP.GT.AND P1, PT, R3, 0xc7, PT ;  /* 0x000000c70300780c */ /* 0x008fc40003f24270 */
        /* <DEDUP_REMOVED lines=11> */
[----:B------:R1:W-:Y:S04]  /*1730*/  @!P2 STL.U8 [R12], R16 ;  /* 0x000000100c00a387 */ /* 0x0003e80000100000 */
[----:B------:R1:W-:Y:S01]  /*1740*/  @!P3 STL.U8 [R13], R17 ;  /* 0x000000110d00b387 */ /* 0x0003e20000100000 */
[----:B------:R-:W-:-:S02]  /*1750*/  @!P0 VIMNMX R0, PT, PT, R0, R2, PT ;  /* 0x0000000200008248 */ /* 0x000fc40003fe0100 */
[----:B------:R-:W-:Y:S02]  /*1760*/  ISETP.NE.AND P0, PT, R26, RZ, PT ;  /* 0x000000ff1a00720c */ /* 0x000fe40003f05270 */
[----:B------:R-:W-:-:S04]  /*1770*/  @!P1 VIMNMX R0, PT, PT, R0, R3, PT ;  /* 0x0000000300009248 */ /* 0x000fc80003fe0100 */
[----:B------:R-:W-:-:S04]  /*1780*/  @!P2 VIMNMX R0, PT, PT, R0, R4, PT ;  /* 0x000000040000a248 */ /* 0x000fc80003fe0100 */
[----:B------:R-:W-:-:S03]  /*1790*/  @!P3 VIMNMX R0, PT, PT, R0, R5, PT ;  /* 0x000000050000b248 */ /* 0x000fc60003fe0100 */
[----:B-1----:R-:W-:Y:S05]  /*17a0*/  @P0 BRA `(.L_x_12) ;  /* 0xfffffffc00600947 */ /* 0x002fea000383ffff */
.L_x_11:
[----:B------:R-:W-:Y:S05]  /*17b0*/  BSYNC.RECONVERGENT B1 ;  /* 0x0000000000017941 */ /* 0x000fea0003800200 */
.L_x_10:
[----:B------:R-:W-:-:S13]  /*17c0*/  ISETP.NE.AND P0, PT, R25, RZ, PT ;  /* 0x000000ff1900720c */ /* 0x000fda0003f05270 */
[----:B------:R-:W-:Y:S05]  /*17d0*/  @!P0 BRA `(.L_x_9) ;  /* 0x0000000000448947 */ /* 0x000fea0003800000 */
[----:B------:R-:W1:Y:S01]  /*17e0*/  LDC.64 R8, c[0x0][0x390] ;  /* 0x0000e400ff087b82 */ /* 0x000e620000000a00 */
[----:B------:R-:W-:-:S07]  /*17f0*/  IMAD.MOV R25, RZ, RZ, -R25 ;  /* 0x000000ffff197224 */ /* 0x000fce00078e0a19 */
[----:B------:R-:W2:Y:S02]  /*1800*/  LDC.64 R6, c[0x0][0x380] ;  /* 0x0000e000ff067b82 */ /* 0x000ea40000000a00 */
.L_x_19:
[----:B--23--:R-:W-:-:S05]  /*1810*/  IMAD.WIDE R4, R27, 0x4, R6 ;  /* 0x000000041b047825 */ /* 0x00cfca00078e0206 */
[----:B------:R-:W1:Y:S02]  /*1820*/  LDG.E R3, desc[UR6][R4.64] ;  /* 0x0000000604037981 */ /* 0x000e64000c1e1900 */
[----:B-1----:R-:W-:-:S06]  /*1830*/  IMAD.WIDE R2, R3, 0x4, R8 ;  /* 0x0000000403027825 */ /* 0x002fcc00078e0208 */
[----:B------:R-:W2:Y:S01]  /*1840*/  LDG.E R2, desc[UR6][R2.64] ;  /* 0x0000000602027981 */ /* 0x000ea2000c1e1900 */
[----:B0-----:R-:W-:Y:S01]  /*1850*/  MOV R10, 0x1 ;  /* 0x00000001000a7802 */ /* 0x001fe20000000f00 */
[----:B------:R-:W-:Y:S02]  /*1860*/  VIADD R25, R25, 0x1 ;  /* 0x0000000119197836 */ /* 0x000fe40000000000 */
[----:B------:R-:W-:-:S03]  /*1870*/  VIADD R27, R27, 0x1 ;  /* 0x000000011b1b7836 */ /* 0x000fc60000000000 */
[----:B------:R-:W-:Y:S02]  /*1880*/  ISETP.NE.AND P1, PT, R25, RZ, PT ;  /* 0x000000ff1900720c */ /* 0x000fe40003f25270 */
[----:B--2---:R-:W-:-:S13]  /*1890*/  ISETP.GT.AND P0, PT, R2, 0xc7, PT ;  /* 0x000000c70200780c */ /* 0x004fda0003f04270 */
[----:B------:R-:W-:Y:S01]  /*18a0*/  @!P0 PRMT R5, R10, 0x7610, R5 ;  /* 0x000076100a058816 */ /* 0x000fe20000000005 */
[----:B------:R-:W-:Y:S01]  /*18b0*/  @!P0 IMAD.IADD R10, R1, 0x1, R2 ;  /* 0x00000001010a8824 */ /* 0x000fe200078e0202 */
[----:B------:R-:W-:-:S04]  /*18c0*/  @!P0 VIMNMX R0, PT, PT, R0, R2, PT ;  /* 0x0000000200008248 */ /* 0x000fc80003fe0100 */
[----:B------:R3:W-:Y:S01]  /*18d0*/  @!P0 STL.U8 [R10], R5 ;  /* 0x000000050a008387 */ /* 0x0007e20000100000 */
[----:B------:R-:W-:Y:S05]  /*18e0*/  @P1 BRA `(.L_x_19) ;  /* 0xfffffffc00c81947 */ /* 0x000fea000383ffff */
.L_x_9:
[----:B------:R-:W-:Y:S05]  /*18f0*/  BSYNC.RECONVERGENT B2 ;  /* 0x0000000000027941 */ /* 0x000fea0003800200 */
.L_x_8:
[----:B------:R-:W-:Y:S05]  /*1900*/  WARPSYNC.ALL ;  /* 0x0000000000007948 */ /* 0x000fea0003800000 */
[----:B------:R-:W1:Y:S01]  /*1910*/  LDCU UR4, c[0x0][0x3a8] ;  /* 0x00007500ff0477ac */ /* 0x000e620008000800 */
[----:B------:R-:W-:Y:S01]  /*1920*/  BSSY.RECONVERGENT B0, `(.L_x_20) ;  /* 0x000000d000007945 */ /* 0x000fe20003800200 */
[----:B------:R-:W2:Y:S01]  /*1930*/  LDCU UR5, c[0x0][0x3a8] ;  /* 0x00007500ff0577ac */ /* 0x000ea20008000800 */
[----:B-1----:R-:W-:-:S13]  /*1940*/  ISETP.GE.AND P0, PT, R0, UR4, PT ;  /* 0x0000000400007c0c */ /* 0x002fda000bf06270 */
[----:B--2---:R-:W-:Y:S05]  /*1950*/  @P0 BRA `(.L_x_21) ;  /* 0x0000000000240947 */ /* 0x004fea0003800000 */
[----:B------:R-:W1:Y:S02]  /*1960*/  LDC R3, c[0x0][0x3a8] ;  /* 0x0000ea00ff037b82 */ /* 0x000e640000000800 */
.L_x_22:
[----:B------:R-:W-:-:S06]  /*1970*/  IADD3 R2, PT, PT, R1, R0, RZ ;  /* 0x0000000001027210 */ /* 0x000fcc0007ffe0ff */
[----:B------:R-:W2:Y:S02]  /*1980*/  LDL.U8 R2, [R2] ;  /* 0x0000000002027983 */ /* 0x000ea40000100000 */
[----:B--2---:R-:W-:-:S13]  /*1990*/  ISETP.NE.AND P0, PT, R2, RZ, PT ;  /* 0x000000ff0200720c */ /* 0x004fda0003f05270 */
[----:B------:R-:W-:Y:S05]  /*19a0*/  @!P0 BRA `(.L_x_21) ;  /* 0x0000000000108947 */ /* 0x000fea0003800000 */
[----:B------:R-:W-:-:S05]  /*19b0*/  VIADD R0, R0, 0x1 ;  /* 0x0000000100007836 */ /* 0x000fca0000000000 */
[----:B------:R-:W-:-:S13]  /*19c0*/  ISETP.NE.AND P0, PT, R0, UR5, PT ;  /* 0x0000000500007c0c */ /* 0x000fda000bf05270 */
[----:B------:R-:W-:Y:S05]  /*19d0*/  @P0 BRA `(.L_x_22) ;  /* 0xfffffffc00e40947 */ /* 0x000fea000383ffff */
[----:B-1----:R-:W-:-:S07]  /*19e0*/  IMAD.MOV.U32 R0, RZ, RZ, R3 ;  /* 0x000000ffff007224 */ /* 0x002fce00078e0003 */
.L_x_21:
[----:B------:R-:W-:Y:S05]  /*19f0*/  BSYNC.RECONVERGENT B0 ;  /* 0x0000000000007941 */ /* 0x000fea0003800200 */
.L_x_20:
[----:B-1----:R-:W1:Y:S02]  /*1a00*/  LDC.64 R2, c[0x0][0x390] ;  /* 0x0000e400ff027b82 */ /* 0x002e640000000a00 */
[----:B-1----:R-:W-:-:S05]  /*1a10*/  IMAD.WIDE R24, R24, 0x4, R2 ;  /* 0x0000000418187825 */ /* 0x002fca00078e0202 */
[----:B------:R-:W-:Y:S01]  /*1a20*/  STG.E desc[UR6][R24.64], R0 ;  /* 0x0000000018007986 */ /* 0x000fe2000c101906 */
[----:B------:R-:W-:Y:S05]  /*1a30*/  EXIT ;  /* 0x000000000000794d */ /* 0x000fea0003800000 */
.L_x_23:
        /* <DEDUP_REMOVED lines=12> */
.L_x_40:


//--------------------- .text._Z12check_kernelPiS_S_PbPfiPci --------------------------
	.section	.text._Z12check_kernelPiS_S_PbPfiPci,"ax",@progbits
	.align	128
        .global         _Z12check_kernelPiS_S_PbPfiPci
        .type           _Z12check_kernelPiS_S_PbPfiPci,@function
        .size           _Z12check_kernelPiS_S_PbPfiPci,(.L_x_41 - _Z12check_kernelPiS_S_PbPfiPci)
        .other          _Z12check_kernelPiS_S_PbPfiPci,@"STO_CUDA_ENTRY STV_DEFAULT"
_Z12check_kernelPiS_S_PbPfiPci:
.text._Z12check_kernelPiS_S_PbPfiPci:
        /* <DEDUP_REMOVED lines=18> */
[----:B------:R0:W2:Y:S01]  /*0120*/  LDG.E.CONSTANT R9, desc[UR4][R4.64] ;  /* 0x0000000404097981 */ /* 0x0000a2000c1e9900 */
[----:B------:R-:W-:Y:S01]  /*0130*/  BSSY.RECONVERGENT B0, `(.L_x_24) ;  /* 0x0000058000007945 */ /* 0x000fe20003800200 */
[----:B0-----:R-:W-:Y:S02]  /*0140*/  PRMT R5, RZ, 0x7610, R5 ;  /* 0x00007610ff057816 */ /* 0x001fe40000000005 */
[----:B--2---:R-:W-:-:S13]  /*0150*/  ISETP.GE.AND P0, PT, R9, R0, PT ;  /* 0x000000000900720c */ /* 0x004fda0003f06270 */
[----:B------:R-:W-:Y:S05]  /*0160*/  @P0 BRA `(.L_x_25) ;  /* 0x0000000400500947 */ /* 0x000fea0003800000 */
[----:B------:R-:W0:Y:S01]  /*0170*/  LDC.64 R4, c[0x0][0x390] ;  /* 0x0000e400ff047b82 */ /* 0x000e220000000a00 */
[----:B------:R-:W-:Y:S01]  /*0180*/  IMAD.IADD R14, R0, 0x1, -R9 ;  /* 0x00000001000e7824 */ /* 0x000fe200078e0a09 */
[----:B------:R-:W-:Y:S01]  /*0190*/  BSSY.RECONVERGENT B1, `(.L_x_26) ;  /* 0x000003b000017945 */ /* 0x000fe20003800200 */
[----:B------:R-:W-:-:S03]  /*01a0*/  IMAD.IADD R0, R9, 0x1, -R0 ;  /* 0x0000000109007824 */ /* 0x000fc600078e0a00 */
[----:B------:R-:W-:Y:S02]  /*01b0*/  LOP3.LUT R8, R14, 0x3, RZ, 0xc0, !PT ;  /* 0x000000030e087812 */ /* 0x000fe400078ec0ff */
[----:B------:R-:W-:Y:S01]  /*01c0*/  ISETP.GT.U32.AND P1, PT, R0, -0x4, PT ;  /* 0xfffffffc0000780c */ /* 0x000fe20003f24070 */
[----:B------:R-:W-:Y:S01]  /*01d0*/  IMAD.MOV.U32 R0, RZ, RZ, RZ ;  /* 0x000000ffff007224 */ /* 0x000fe200078e00ff */
[----:B------:R-:W-:Y:S01]  /*01e0*/  ISETP.NE.AND P0, PT, R8, RZ, PT ;  /* 0x000000ff0800720c */ /* 0x000fe20003f05270 */
[----:B0-----:R-:W-:-:S10]  /*01f0*/  IMAD.WIDE R4, R7, 0x4, R4 ;  /* 0x0000000407047825 */ /* 0x001fd400078e0204 */
[----:B------:R-:W-:Y:S05]  /*0200*/  @P1 BRA `(.L_x_27) ;  /* 0x0000000000cc1947 */ /* 0x000fea0003800000 */
[----:B------:R-:W0:Y:S01]  /*0210*/  LDC.64 R6, c[0x0][0x380] ;  /* 0x0000e000ff067b82 */ /* 0x000e220000000a00 */
[----:B------:R-:W-:Y:S01]  /*0220*/  LOP3.LUT R14, R14, 0xfffffffc, RZ, 0xc0, !PT ;  /* 0xfffffffc0e0e7812 */ /* 0x000fe200078ec0ff */
[----:B------:R-:W-:-:S03]  /*0230*/  IMAD.MOV.U32 R0, RZ, RZ, RZ ;  /* 0x000000ffff007224 */ /* 0x000fc600078e00ff */
[----:B------:R-:W-:Y:S02]  /*0240*/  IADD3 R14, PT, PT, -R14, RZ, RZ ;  /* 0x000000ff0e0e7210 */ /* 0x000fe40007ffe1ff */
[----:B0-----:R-:W-:-:S05]  /*0250*/  IADD3 R6, P1, PT, R6, 0x8, RZ ;  /* 0x0000000806067810 */ /* 0x001fca0007f3e0ff */
[----:B------:R-:W-:-:S08]  /*0260*/  IMAD.X R7, RZ, RZ, R7, P1 ;  /* 0x000000ffff077224 */ /* 0x000fd000008e0607 */
.L_x_28:
[----:B------:R-:W-:Y:S01]  /*0270*/  IMAD.WIDE R12, R9, 0x4, R6 ;  /* 0x00000004090c7825 */ /* 0x000fe200078e0206 */
[----:B0-----:R-:W0:Y:S01]  /*0280*/  LDC.64 R10, c[0x0][0x390] ;  /* 0x0000e400ff0a7b82 */ /* 0x001e220000000a00 */
[----:B------:R-:W2:Y:S04]  /*0290*/  LDG.E R15, desc[UR4][R4.64] ;  /* 0x00000004040f7981 */ /* 0x000ea8000c1e1900 */
[----:B------:R-:W0:Y:S02]  /*02a0*/  LDG.E R17, desc[UR4][R12.64+-0x8] ;  /* 0xfffff8040c117981 */ /* 0x000e24000c1e1900 */
[----:B0-----:R-:W-:-:S06]  /*02b0*/  IMAD.WIDE R16, R17, 0x4, R10 ;  /* 0x0000000411107825 */ /* 0x001fcc00078e020a */
[----:B------:R-:W2:Y:S01]  /*02c0*/  LDG.E R16, desc[UR4][R16.64] ;  /* 0x0000000410107981 */ /* 0x000ea2000c1e1900 */
[----:B------:R-:W-:Y:S01]  /*02d0*/  IMAD.MOV.U32 R23, RZ, RZ, 0x1 ;  /* 0x00000001ff177424 */ /* 0x000fe200078e00ff */
        /* <DEDUP_REMOVED lines=16> */
[----:B------:R-:W-:Y:S01]  /*03e0*/  HFMA2 R20, -RZ, RZ, 0, 5.9604644775390625e-08 ;  /* 0x00000001ff147431 */ /* 0x000fe200000001ff */
        /* <DEDUP_REMOVED lines=8> */
[----:B------:R-:W-:Y:S02]  /*0470*/  VIADD R14, R14, 0x4 ;  /* 0x000000040e0e7836 */ /* 0x000fe40000000000 */
[----:B------:R-:W-:-:S03]  /*0480*/  @!P3 IMAD.MOV.U32 R0, RZ, RZ, 0x1 ;  /* 0x00000001ff00b424 */ /* 0x000fc600078e00ff */
[----:B------:R-:W-:Y:S02]  /*0490*/  ISETP.NE.AND P3, PT, R14, RZ, PT ;  /* 0x000000ff0e00720c */ /* 0x000fe40003f65270 */
[----:B------:R-:W-:Y:S01]  /*04a0*/  @!P4 MOV R0, 0x1 ;  /* 0x000000010000c802 */ /* 0x000fe20000000f00 */
[----:B------:R-:W-:Y:S02]  /*04b0*/  @!P2 IMAD.MOV.U32 R0, RZ, RZ, 0x1 ;  /* 0x00000001ff00a424 */ /* 0x000fe400078e00ff */
[----:B------:R-:W-:Y:S01]  /*04c0*/  VIADD R9, R9, 0x4 ;  /* 0x0000000409097836 */ /* 0x000fe20000000000 */
[----:B---3--:R-:W-:-:S13]  /*04d0*/  ISETP.NE.AND P1, PT, R10, R15, PT ;  /* 0x0000000f0a00720c */ /* 0x008fda0003f25270 */
[----:B0-----:R-:W0:Y:S01]  /*04e0*/  @!P1 LDC.64 R16, c[0x0][0x3b0] ;  /* 0x0000ec00ff109b82 */ /* 0x001e220000000a00 */
[----:B------:R-:W-:-:S05]  /*04f0*/  IMAD.MOV.U32 R15, RZ, RZ, 0x1 ;  /* 0x00000001ff0f7424 */ /* 0x000fca00078e00ff */
[----:B------:R-:W-:-:S05]  /*0500*/  @!P1 PRMT R11, R15, 0x7610, R11 ;  /* 0x000076100f0b9816 */ /* 0x000fca000000000b */
[----:B0-----:R0:W-:Y:S01]  /*0510*/  @!P1 STG.E.U8 desc[UR4][R16.64], R11 ;  /* 0x0000000b10009986 */ /* 0x0011e2000c101104 */
[----:B------:R-:W-:Y:S01]  /*0520*/  @!P1 IMAD.MOV.U32 R0, RZ, RZ, 0x1 ;  /* 0x00000001ff009424 */ /* 0x000fe200078e00ff */
[----:B------:R-:W-:Y:S06]  /*0530*/  @P3 BRA `(.L_x_28) ;  /* 0xfffffffc004c3947 */ /* 0x000fec000383ffff */
.L_x_27:
[----:B------:R-:W-:Y:S05]  /*0540*/  BSYNC.RECONVERGENT B1 ;  /* 0x0000000000017941 */ /* 0x000fea0003800200 */
.L_x_26:
[----:B------:R-:W-:Y:S04]  /*0550*/  BSSY.RECONVERGENT B1, `(.L_x_29) ;  /* 0x0000014000017945 */ /* 0x000fe80003800200 */
[----:B------:R-:W-:Y:S05]  /*0560*/  @!P0 BRA `(.L_x_30) ;  /* 0x0000000000488947 */ /* 0x000fea0003800000 */
[----:B------:R-:W1:Y:S01]  /*0570*/  LDC.64 R6, c[0x0][0x390] ;  /* 0x0000e400ff067b82 */ /* 0x000e620000000a00 */
[----:B------:R-:W-:-:S07]  /*0580*/  IADD3 R8, PT, PT, -R8, RZ, RZ ;  /* 0x000000ff08087210 */ /* 0x000fce0007ffe1ff */
[----:B0-----:R-:W0:Y:S02]  /*0590*/  LDC.64 R10, c[0x0][0x380] ;  /* 0x0000e000ff0a7b82 */ /* 0x001e240000000a00 */
.L_x_31:
        /* <DEDUP_REMOVED lines=15> */
.L_x_30:
[----:B------:R-:W-:Y:S05]  /*0690*/  BSYNC.RECONVERGENT B1 ;  /* 0x0000000000017941 */ /* 0x000fea0003800200 */
.L_x_29:
[----:B------:R-:W-:-:S07]  /*06a0*/  PRMT R5, R0, 0x7610, R5 ;  /* 0x0000761000057816 */ /* 0x000fce0000000005 */
.L_x_25:
[----:B------:R-:W-:Y:S05]  /*06b0*/  BSYNC.RECONVERGENT B0 ;  /* 0x0000000000007941 */ /* 0x000fea0003800200 */
.L_x_24:
[----:B------:R-:W-:Y:S01]  /*06c0*/  STG.E.U8 desc[UR4][R2.64], R5 ;  /* 0x0000000502007986 */ /* 0x000fe2000c101104 */
[----:B------:R-:W-:Y:S05]  /*06d0*/  EXIT ;  /* 0x000000000000794d */ /* 0x000fea0003800000 */
.L_x_32:
        /* <DEDUP_REMOVED lines=10> */
.L_x_41:


//--------------------- .text._Z12color_kernelPiS_S_PbPfii --------------------------
	.section	.text._Z12color_kernelPiS_S_PbPfii,"ax",@progbits
	.align	128
        .global         _Z12color_kernelPiS_S_PbPfii
        .type           _Z12color_kernelPiS_S_PbPfii,@function
        .size           _Z12color_kernelPiS_S_PbPfii,(.L_x_42 - _Z12color_kernelPiS_S_PbPfii)
        .other          _Z12color_kernelPiS_S_PbPfii,@"STO_CUDA_ENTRY STV_DEFAULT"
_Z12color_kernelPiS_S_PbPfii:
.text._Z12color_kernelPiS_S_PbPfii:
        /* <DEDUP_REMOVED lines=18> */
[----:B------:R-:W2:Y:S02]  /*0120*/  LDG.E.CONSTANT R0, desc[UR6][R2.64] ;  /* 0x0000000602007981 */ /* 0x000ea4000c1e9900 */
[----:B--2---:R-:W-:-:S13]  /*0130*/  ISETP.GE.AND P0, PT, R0, R13, PT ;  /* 0x0000000d0000720c */ /* 0x004fda0003f06270 */
[----:B------:R-:W-:Y:S05]  /*0140*/  @P0 EXIT ;  /* 0x000000000000094d */ /* 0x000fea0003800000 */
[----:B------:R-:W0:Y:S01]  /*0150*/  LDC.64 R2, c[0x0][0x390] ;  /* 0x0000e400ff027b82 */ /* 0x000e220000000a00 */
[----:B------:R-:W-:Y:S01]  /*0160*/  IMAD.IADD R4, R13, 0x1, -R0 ;  /* 0x000000010d047824 */ /* 0x000fe200078e0a00 */
[----:B------:R-:W-:Y:S01]  /*0170*/  BSSY.RECONVERGENT B0, `(.L_x_33) ;  /* 0x0000015000007945 */ /* 0x000fe20003800200 */
[----:B------:R-:W-:-:S03]  /*0180*/  IMAD.IADD R6, R0, 0x1, -R13 ;  /* 0x0000000100067824 */ /* 0x000fc600078e0a0d */
[----:B------:R-:W-:Y:S02]  /*0190*/  LOP3.LUT P1, R4, R4, 0x3, RZ, 0xc0, !PT ;  /* 0x0000000304047812 */ /* 0x000fe4000782c0ff */
[----:B------:R-:W-:Y:S01]  /*01a0*/  ISETP.GT.U32.AND P0, PT, R6, -0x4, PT ;  /* 0xfffffffc0600780c */ /* 0x000fe20003f04070 */
[----:B0-----:R-:W-:-:S10]  /*01b0*/  IMAD.WIDE R2, R5, 0x4, R2 ;  /* 0x0000000405027825 */ /* 0x001fd400078e0202 */
[----:B------:R-:W-:Y:S05]  /*01c0*/  @!P1 BRA `(.L_x_34) ;  /* 0x00000000003c9947 */ /* 0x000fea0003800000 */
[----:B------:R-:W0:Y:S01]  /*01d0*/  LDC.64 R10, c[0x0][0x390] ;  /* 0x0000e400ff0a7b82 */ /* 0x000e220000000a00 */
[----:B------:R-:W-:-:S07]  /*01e0*/  IADD3 R12, PT, PT, -R4, RZ, RZ ;  /* 0x000000ff040c7210 */ /* 0x000fce0007ffe1ff */
[----:B------:R-:W1:Y:S02]  /*01f0*/  LDC.64 R6, c[0x0][0x380] ;  /* 0x0000e000ff067b82 */ /* 0x000e640000000a00 */
.L_x_35:
[----:B-1----:R-:W-:Y:S01]  /*0200*/  IMAD.WIDE R4, R0, 0x4, R6 ;  /* 0x0000000400047825 */ /* 0x002fe200078e0206 */
[----:B------:R-:W2:Y:S05]  /*0210*/  LDG.E R15, desc[UR6][R2.64] ;  /* 0x00000006020f7981 */ /* 0x000eaa000c1e1900 */
[----:B------:R-:W0:Y:S02]  /*0220*/  LDG.E R5, desc[UR6][R4.64] ;  /* 0x0000000604057981 */ /* 0x000e24000c1e1900 */
[----:B0-----:R-:W-:-:S05]  /*0230*/  IMAD.WIDE R8, R5, 0x4, R10 ;  /* 0x0000000405087825 */ /* 0x001fca00078e020a */
[----:B------:R-:W2:Y:S01]  /*0240*/  LDG.E R14, desc[UR6][R8.64] ;  /* 0x00000006080e7981 */ /* 0x000ea2000c1e1900 */
[----:B------:R-:W-:Y:S02]  /*0250*/  VIADD R12, R12, 0x1 ;  /* 0x000000010c0c7836 */ /* 0x000fe40000000000 */
[----:B------:R-:W-:Y:S01]  /*0260*/  VIADD R0, R0, 0x1 ;  /* 0x0000000100007836 */ /* 0x000fe20000000000 */
[----:B--2---:R-:W-:-:S13]  /*0270*/  ISETP.NE.AND P1, PT, R14, R15, PT ;  /* 0x0000000f0e00720c */ /* 0x004fda0003f25270 */
[----:B------:R-:W0:Y:S02]  /*0280*/  @!P1 LDC R15, c[0x0][0x3a8] ;  /* 0x0000ea00ff0f9b82 */ /* 0x000e240000000800 */
[----:B0-----:R2:W-:Y:S01]  /*0290*/  @!P1 STG.E desc[UR6][R8.64], R15 ;  /* 0x0000000f08009986 */ /* 0x0015e2000c101906 */
[----:B------:R-:W-:-:S13]  /*02a0*/  ISETP.NE.AND P1, PT, R12, RZ, PT ;  /* 0x000000ff0c00720c */ /* 0x000fda0003f25270 */
[----:B--2---:R-:W-:Y:S05]  /*02b0*/  @P1 BRA `(.L_x_35) ;  /* 0xfffffffc00d01947 */ /* 0x004fea000383ffff */
.L_x_34:
[----:B------:R-:W-:Y:S05]  /*02c0*/  BSYNC.RECONVERGENT B0 ;  /* 0x0000000000007941 */ /* 0x000fea0003800200 */
.L_x_33:
[----:B------:R-:W-:Y:S05]  /*02d0*/  @P0 EXIT ;  /* 0x000000000000094d */ /* 0x000fea0003800000 */
[----:B------:R-:W0:Y:S01]  /*02e0*/  LDCU.64 UR4, c[0x0][0x380] ;  /* 0x00007000ff0477ac */ /* 0x000e220008000a00 */
[----:B------:R-:W-:Y:S01]  /*02f0*/  IADD3 R8, PT, PT, -R13, R0, RZ ;  /* 0x000000000d087210 */ /* 0x000fe20007ffe1ff */
[----:B0-----:R-:W-:-:S04]  /*0300*/  UIADD3 UR4, UP0, UPT, UR4, 0x8, URZ ;  /* 0x0000000804047890 */ /* 0x001fc8000ff1e0ff */
[----:B------:R-:W-:-:S12]  /*0310*/  UIADD3.X UR5, UPT, UPT, URZ, UR5, URZ, UP0, !UPT ;  /* 0x00000005ff057290 */ /* 0x000fd800087fe4ff */
.L_x_36:
[----:B------:R-:W-:Y:S01]  /*0320*/  MOV R7, UR5 ;  /* 0x0000000500077c02 */ /* 0x000fe20008000f00 */
[----:B------:R-:W-:Y:S01]  /*0330*/  IMAD.U32 R6, RZ, RZ, UR4 ;  /* 0x00000004ff067e24 */ /* 0x000fe2000f8e00ff */
[----:B------:R-:W0:Y:S01]  /*0340*/  LDC.64 R4, c[0x0][0x390] ;  /* 0x0000e400ff047b82 */ /* 0x000e220000000a00 */
[----:B------:R-:W2:Y:S02]  /*0350*/  LDG.E R16, desc[UR6][R2.64] ;  /* 0x0000000602107981 */ /* 0x000ea4000c1e1900 */
[----:B------:R-:W-:-:S05]  /*0360*/  IMAD.WIDE R6, R0, 0x4, R6 ;  /* 0x0000000400067825 */ /* 0x000fca00078e0206 */
[----:B------:R-:W0:Y:S02]  /*0370*/  LDG.E R11, desc[UR6][R6.64+-0x8] ;  /* 0xfffff806060b7981 */ /* 0x000e24000c1e1900 */
[----:B0-----:R-:W-:-:S05]  /*0380*/  IMAD.WIDE R10, R11, 0x4, R4 ;  /* 0x000000040b0a7825 */ /* 0x001fca00078e0204 */
[----:B------:R-:W2:Y:S02]  /*0390*/  LDG.E R9, desc[UR6][R10.64] ;  /* 0x000000060a097981 */ /* 0x000ea4000c1e1900 */
[----:B--2---:R-:W-:-:S13]  /*03a0*/  ISETP.NE.AND P0, PT, R9, R16, PT ;  /* 0x000000100900720c */ /* 0x004fda0003f05270 */
[----:B------:R-:W0:Y:S02]  /*03b0*/  @!P0 LDC R17, c[0x0][0x3a8] ;  /* 0x0000ea00ff118b82 */ /* 0x000e240000000800 */
[----:B0-----:R0:W-:Y:S04]  /*03c0*/  @!P0 STG.E desc[UR6][R10.64], R17 ;  /* 0x000000110a008986 */ /* 0x0011e8000c101906 */
[----:B------:R-:W2:Y:S04]  /*03d0*/  LDG.E R13, desc[UR6][R6.64+-0x4] ;  /* 0xfffffc06060d7981 */ /* 0x000ea8000c1e1900 */
[----:B------:R-:W3:Y:S01]  /*03e0*/  @!P0 LDG.E R16, desc[UR6][R2.64] ;  /* 0x0000000602108981 */ /* 0x000ee2000c1e1900 */
[----:B--2---:R-:W-:-:S05]  /*03f0*/  IMAD.WIDE R12, R13, 0x4, R4 ;  /* 0x000000040d0c7825 */ /* 0x004fca00078e0204 */
[----:B------:R-:W3:Y:S02]  /*0400*/  LDG.E R9, desc[UR6][R12.64] ;  /* 0x000000060c097981 */ /* 0x000ee4000c1e1900 */
[----:B---3--:R-:W-:-:S13]  /*0410*/  ISETP.NE.AND P0, PT, R9, R16, PT ;  /* 0x000000100900720c */ /* 0x008fda0003f05270 */
[----:B------:R-:W1:Y:S02]  /*0420*/  @!P0 LDC R19, c[0x0][0x3a8] ;  /* 0x0000ea00ff138b82 */ /* 0x000e640000000800 */
[----:B-1----:R1:W-:Y:S04]  /*0430*/  @!P0 STG.E desc[UR6][R12.64], R19 ;  /* 0x000000130c008986 */ /* 0x0023e8000c101906 */
[----:B------:R-:W2:Y:S04]  /*0440*/  LDG.E R15, desc[UR6][R6.64] ;  /* 0x00000006060f7981 */ /* 0x000ea8000c1e1900 */
[----:B------:R-:W3:Y:S01]  /*0450*/  @!P0 LDG.E R16, desc[UR6][R2.64] ;  /* 0x0000000602108981 */ /* 0x000ee2000c1e1900 */
[----:B--2---:R-:W-:-:S05]  /*0460*/  IMAD.WIDE R14, R15, 0x4, R4 ;  /* 0x000000040f0e7825 */ /* 0x004fca00078e0204 */
[----:B------:R-:W3:Y:S02]  /*0470*/  LDG.E R9, desc[UR6][R14.64] ;  /* 0x000000060e097981 */ /* 0x000ee4000c1e1900 */
[----:B---3--:R-:W-:-:S13]  /*0480*/  ISETP.NE.AND P0, PT, R9, R16, PT ;  /* 0x000000100900720c */ /* 0x008fda0003f05270 */
[----:B0-----:R-:W0:Y:S02]  /*0490*/  @!P0 LDC R11, c[0x0][0x3a8] ;  /* 0x0000ea00ff0b8b82 */ /* 0x001e240000000800 */
[----:B0-----:R1:W-:Y:S04]  /*04a0*/  @!P0 STG.E desc[UR6][R14.64], R11 ;  /* 0x0000000b0e008986 */ /* 0x0013e8000c101906 */
[----:B------:R-:W2:Y:S04]  /*04b0*/  LDG.E R9, desc[UR6][R6.64+0x4] ;  /* 0x0000040606097981 */ /* 0x000ea8000c1e1900 */
[----:B------:R-:W3:Y:S01]  /*04c0*/  @!P0 LDG.E R16, desc[UR6][R2.64] ;  /* 0x0000000602108981 */ /* 0x000ee2000c1e1900 */
[----:B--2---:R-:W-:-:S05]  /*04d0*/  IMAD.WIDE R4, R9, 0x4, R4 ;  /* 0x0000000409047825 */ /* 0x004fca00078e0204 */
[----:B------:R-:W3:Y:S01]  /*04e0*/  LDG.E R9, desc[UR6][R4.64] ;  /* 0x0000000604097981 */ /* 0x000ee2000c1e1900 */
[----:B------:R-:W-:Y:S01]  /*04f0*/  VIADD R8, R8, 0x4 ;  /* 0x0000000408087836 */ /* 0x000fe20000000000 */
[----:B------:R-:W-:Y:S02]  /*0500*/  IADD3 R0, PT, PT, R0, 0x4, RZ ;  /* 0x0000000400007810 */ /* 0x000fe40007ffe0ff */
[----:B---3--:R-:W-:-:S13]  /*0510*/  ISETP.NE.AND P0, PT, R9, R16, PT ;  /* 0x000000100900720c */ /* 0x008fda0003f05270 */
[----:B------:R-:W0:Y:S02]  /*0520*/  @!P0 LDC R9, c[0x0][0x3a8] ;  /* 0x0000ea00ff098b82 */ /* 0x000e240000000800 */
[----:B0-----:R1:W-:Y:S01]  /*0530*/  @!P0 STG.E desc[UR6][R4.64], R9 ;  /* 0x0000000904008986 */ /* 0x0013e2000c101906 */
[----:B------:R-:W-:-:S13]  /*0540*/  ISETP.NE.AND P0, PT, R8, RZ, PT ;  /* 0x000000ff0800720c */ /* 0x000fda0003f05270 */
[----:B-1----:R-:W-:Y:S05]  /*0550*/  @P0 BRA `(.L_x_36) ;  /* 0xfffffffc00700947 */ /* 0x002fea000383ffff */
[----:B------:R-:W-:Y:S05]  /*0560*/  EXIT ;  /* 0x000000000000794d */ /* 0x000fea0003800000 */
.L_x_37:
        /* <DEDUP_REMOVED lines=9> */
.L_x_42:


//--------------------- .text._Z11init_kernelPiPbPfi --------------------------
	.section	.text._Z11init_kernelPiPbPfi,"ax",@progbits
	.align	128
        .global         _Z11init_kernelPiPbPfi
        .type           _Z11init_kernelPiPbPfi,@function
        .size           _Z11init_kernelPiPbPfi,(.L_x_43 - _Z11init_kernelPiPbPfi)
        .other          _Z11init_kernelPiPbPfi,@"STO_CUDA_ENTRY STV_DEFAULT"
_Z11init_kernelPiPbPfi:
.text._Z11init_kernelPiPbPfi:
        /* <DEDUP_REMOVED lines=10> */
[----:B------:R-:W-:Y:S01]  /*00a0*/  I2FP.F32.S32 R9, R7 ;  /* 0x0000000700097245 */ /* 0x000fe20000201400 */
[----:B------:R-:W-:Y:S01]  /*00b0*/  HFMA2 R0, -RZ, RZ, 0, 5.9604644775390625e-08 ;  /* 0x00000001ff007431 */ /* 0x000fe200000001ff */
[----:B------:R-:W2:Y:S04]  /*00c0*/  LDCU.64 UR4, c[0x0][0x358] ;  /* 0x00006b00ff0477ac */ /* 0x000ea80008000a00 */
[----:B------:R-:W3:Y:S01]  /*00d0*/  LDC.64 R4, c[0x0][0x380] ;  /* 0x0000e000ff047b82 */ /* 0x000ee20000000a00 */
[C---:B-1----:R-:W-:Y:S01]  /*00e0*/  IADD3 R6, P0, PT, R7.reuse, UR6, RZ ;  /* 0x0000000607067c10 */ /* 0x042fe2000ff1e0ff */
[----:B0-----:R-:W-:-:S05]  /*00f0*/  IMAD.WIDE R2, R7, 0x4, R2 ;  /* 0x0000000407027825 */ /* 0x001fca00078e0202 */
[----:B--2---:R-:W-:Y:S01]  /*0100*/  STG.E desc[UR4][R2.64], R9 ;  /* 0x0000000902007986 */ /* 0x004fe2000c101904 */
[C---:B---3--:R-:W-:Y:S01]  /*0110*/  IMAD.WIDE R4, R7.reuse, 0x4, R4 ;  /* 0x0000000407047825 */ /* 0x048fe200078e0204 */
[----:B------:R-:W-:-:S04]  /*0120*/  LEA.HI.X.SX32 R7, R7, UR7, 0x1, P0 ;  /* 0x0000000707077c11 */ /* 0x000fc800080f0eff */
[----:B------:R-:W-:Y:S04]  /*0130*/  STG.E desc[UR4][R4.64], RZ ;  /* 0x000000ff04007986 */ /* 0x000fe8000c101904 */
[----:B------:R-:W-:Y:S01]  /*0140*/  STG.E.U8 desc[UR4][R6.64], R0 ;  /* 0x0000000006007986 */ /* 0x000fe2000c101104 */
[----:B------:R-:W-:Y:S05]  /*0150*/  EXIT ;  /* 0x000000000000794d */ /* 0x000fea0003800000 */
.L_x_38:
        /* <DEDUP_REMOVED lines=10> */
.L_x_43:


//--------------------- .nv.global.init           --------------------------
	.section	.nv.global.init,"aw",@progbits
	.align	4
.nv.global.init:
	.type		mrg32k3aM1SubSeq,@object
	.size		mrg32k3aM1SubSeq,(mrg32k3aM2SubSeq - mrg32k3aM1SubSeq)
mrg32k3aM1SubSeq:
        /*0000*/ 	.byte	0x0b, 0xcc, 0xee, 0x04, 0x73, 0x29, 0x8b, 0x6f, 0xf6, 0x53, 0x03, 0xf6, 0x23, 0xf6, 0xea, 0xda
        /* <DEDUP_REMOVED lines=125> */
	.type		mrg32k3aM2SubSeq,@object
	.size		mrg32k3aM2SubSeq,(mrg32k3aM1 - mrg32k3aM2SubSeq)
mrg32k3aM2SubSeq:
        /* <DEDUP_REMOVED lines=126> */
	.type		mrg32k3aM1,@object
	.size		mrg32k3aM1,(mrg32k3aM1Seq - mrg32k3aM1)
mrg32k3aM1:
        /* <DEDUP_REMOVED lines=144> */
	.type		mrg32k3aM1Seq,@object
	.size		mrg32k3aM1Seq,(mrg32k3aM2 - mrg32k3aM1Seq)
mrg32k3aM1Seq:
        /* <DEDUP_REMOVED lines=144> */
	.type		mrg32k3aM2,@object
	.size		mrg32k3aM2,(mrg32k3aM2Seq - mrg32k3aM2)
mrg32k3aM2:
        /* <DEDUP_REMOVED lines=144> */
	.type		mrg32k3aM2Seq,@object
	.size		mrg32k3aM2Seq,(precalc_xorwow_matrix - mrg32k3aM2Seq)
mrg32k3aM2Seq:
        /* <DEDUP_REMOVED lines=144> */
	.type		precalc_xorwow_matrix,@object
	.size		precalc_xorwow_matrix,(precalc_xorwow_offset_matrix - precalc_xorwow_matrix)
precalc_xorwow_matrix:
        /* <DEDUP_REMOVED lines=6400> */
	.type		precalc_xorwow_offset_matrix,@object
	.size		precalc_xorwow_offset_matrix,(.L_1 - precalc_xorwow_offset_matrix)
precalc_xorwow_offset_matrix:
        /* <DEDUP_REMOVED lines=6400> */
.L_1:


//--------------------- .nv.shared.reserved.0     --------------------------
	.section	.nv.shared.reserved.0,"aw",@nobits
	.weak		__nv_reservedSMEM_offset_0_alias
	.size		__nv_reservedSMEM_offset_0_alias, 0, 64
	.other		__nv_reservedSMEM_offset_0_alias,@"STO_CUDA_RESERVED_SHARED STV_DEFAULT"
__nv_reservedSMEM_offset_0_alias:
	.zero		0
	.zero		64


//--------------------- .nv.constant0._Z19greedy_check_kernelPiS_S_PbPfiPci --------------------------
	.section	.nv.constant0._Z19greedy_check_kernelPiS_S_PbPfiPci,"a",@progbits
	.sectionflags	@""
	.align	4
.nv.constant0._Z19greedy_check_kernelPiS_S_PbPfiPci:
	.zero		956


//--------------------- .nv.constant0._Z13greedy_kernelPiS_S_PbPfii --------------------------
	.section	.nv.constant0._Z13greedy_kernelPiS_S_PbPfii,"a",@progbits
	.sectionflags	@""
	.align	4
.nv.constant0._Z13greedy_kernelPiS_S_PbPfii:
	.zero		944


//--------------------- .nv.constant0._Z12check_kernelPiS_S_PbPfiPci --------------------------
	.section	.nv.constant0._Z12check_kernelPiS_S_PbPfiPci,"a",@progbits
	.sectionflags	@""
	.align	4
.nv.constant0._Z12check_kernelPiS_S_PbPfiPci:
	.zero		956


//--------------------- .nv.constant0._Z12color_kernelPiS_S_PbPfii --------------------------
	.section	.nv.constant0._Z12color_kernelPiS_S_PbPfii,"a",@progbits
	.sectionflags	@""
	.align	4
.nv.constant0._Z12color_kernelPiS_S_PbPfii:
	.zero		944


//--------------------- .nv.constant0._Z11init_kernelPiPbPfi --------------------------
	.section	.nv.constant0._Z11init_kernelPiPbPfi,"a",@progbits
	.sectionflags	@""
	.align	4
.nv.constant0._Z11init_kernelPiPbPfi:
	.zero		924


//--------------------- SYMBOLS --------------------------

	.type		.nv.reservedSmem.offset0,@object
	.size		.nv.reservedSmem.offset0,0x4
